//
// Generated by NVIDIA NVVM Compiler
//
// Compiler Build ID: CL-36424714
// Cuda compilation tools, release 13.0, V13.0.88
// Based on NVVM 20.0.0
//

.version 9.0
.target sm_100
.address_size 64

	// .globl	_Z9kanKernelIfEvPT_S1_S1_S1_iiii
.global .align 4 .b8 precalc_xorwow_matrix[102400];
.global .align 4 .b8 precalc_xorwow_offset_matrix[102400];
.global .align 4 .b8 mrg32k3aM1[2304];
.global .align 4 .b8 mrg32k3aM2[2304];
.global .align 4 .b8 mrg32k3aM1SubSeq[2016];
.global .align 4 .b8 mrg32k3aM2SubSeq[2016];
.global .align 4 .b8 mrg32k3aM1Seq[2304];
.global .align 4 .b8 mrg32k3aM2Seq[2304];
.const .align 8 .b8 __cr_lgamma_table[72];
// _ZZ9kanKernelIfEvPT_S1_S1_S1_iiiiE8cosTerms has been demoted
// _ZZ9kanKernelIfEvPT_S1_S1_S1_iiiiE8sinTerms has been demoted
.global .align 4 .b8 __cudart_i2opi_f[24] = {65, 144, 67, 60, 153, 149, 98, 219, 192, 221, 52, 245, 209, 87, 39, 252, 41, 21, 68, 78, 110, 131, 249, 162};

.visible .entry _Z9kanKernelIfEvPT_S1_S1_S1_iiii(
	.param .u64 .ptr .align 1 _Z9kanKernelIfEvPT_S1_S1_S1_iiii_param_0,
	.param .u64 .ptr .align 1 _Z9kanKernelIfEvPT_S1_S1_S1_iiii_param_1,
	.param .u64 .ptr .align 1 _Z9kanKernelIfEvPT_S1_S1_S1_iiii_param_2,
	.param .u64 .ptr .align 1 _Z9kanKernelIfEvPT_S1_S1_S1_iiii_param_3,
	.param .u32 _Z9kanKernelIfEvPT_S1_S1_S1_iiii_param_4,
	.param .u32 _Z9kanKernelIfEvPT_S1_S1_S1_iiii_param_5,
	.param .u32 _Z9kanKernelIfEvPT_S1_S1_S1_iiii_param_6,
	.param .u32 _Z9kanKernelIfEvPT_S1_S1_S1_iiii_param_7
)
{
	.local .align 4 .b8 	__local_depot0[28];
	.reg .b64 	%SP;
	.reg .b64 	%SPL;
	.reg .pred 	%p<20>;
	.reg .b32 	%r<135>;
	.reg .b32 	%f<169>;
	.reg .b64 	%rd<43>;
	.reg .b64 	%fd<3>;
	// demoted variable
	.shared .align 4 .b8 _ZZ9kanKernelIfEvPT_S1_S1_S1_iiiiE8cosTerms[24576];
	// demoted variable
	.shared .align 4 .b8 _ZZ9kanKernelIfEvPT_S1_S1_S1_iiiiE8sinTerms[24576];
	mov.u64 	%SPL, __local_depot0;
	ld.param.u64 	%rd9, [_Z9kanKernelIfEvPT_S1_S1_S1_iiii_param_0];
	ld.param.u64 	%rd10, [_Z9kanKernelIfEvPT_S1_S1_S1_iiii_param_1];
	ld.param.u64 	%rd11, [_Z9kanKernelIfEvPT_S1_S1_S1_iiii_param_2];
	ld.param.u64 	%rd8, [_Z9kanKernelIfEvPT_S1_S1_S1_iiii_param_3];
	ld.param.u32 	%r47, [_Z9kanKernelIfEvPT_S1_S1_S1_iiii_param_5];
	ld.param.u32 	%r48, [_Z9kanKernelIfEvPT_S1_S1_S1_iiii_param_6];
	ld.param.u32 	%r49, [_Z9kanKernelIfEvPT_S1_S1_S1_iiii_param_7];
	cvta.to.global.u64 	%rd1, %rd11;
	cvta.to.global.u64 	%rd2, %rd10;
	cvta.to.global.u64 	%rd12, %rd9;
	add.u64 	%rd3, %SPL, 0;
	mov.u32 	%r50, %tid.x;
	mov.u32 	%r51, %ctaid.x;
	mov.u32 	%r52, %ntid.x;
	mad.lo.s32 	%r1, %r51, %r52, %r50;
	mov.u32 	%r53, %tid.y;
	mov.u32 	%r54, %ctaid.y;
	mov.u32 	%r55, %ntid.y;
	mad.lo.s32 	%r2, %r54, %r55, %r53;
	mov.u32 	%r56, %tid.z;
	mov.u32 	%r57, %ctaid.z;
	mov.u32 	%r58, %ntid.z;
	mad.lo.s32 	%r3, %r57, %r58, %r56;
	mul.lo.s32 	%r4, %r47, %r3;
	add.s32 	%r59, %r4, %r2;
	mul.wide.s32 	%rd14, %r59, 4;
	add.s64 	%rd15, %rd12, %rd14;
	ld.global.f32 	%f35, [%rd15];
	bar.sync 	0;
	add.s32 	%r60, %r1, 1;
	cvt.rn.f32.s32 	%f36, %r60;
	mul.f32 	%f1, %f35, %f36;
	mul.f32 	%f37, %f1, 0f3F22F983;
	cvt.rni.s32.f32 	%r126, %f37;
	cvt.rn.f32.s32 	%f38, %r126;
	fma.rn.f32 	%f39, %f38, 0fBFC90FDA, %f1;
	fma.rn.f32 	%f40, %f38, 0fB3A22168, %f39;
	fma.rn.f32 	%f149, %f38, 0fA7C234C5, %f40;
	abs.f32 	%f3, %f1;
	setp.ltu.f32 	%p1, %f3, 0f47CE4780;
	@%p1 bra 	$L__BB0_8;
	setp.neu.f32 	%p2, %f3, 0f7F800000;
	@%p2 bra 	$L__BB0_3;
	mov.f32 	%f43, 0f00000000;
	mul.rn.f32 	%f149, %f1, %f43;
	mov.b32 	%r126, 0;
	bra.uni 	$L__BB0_8;
$L__BB0_3:
	mov.b32 	%r6, %f1;
	shl.b32 	%r62, %r6, 8;
	or.b32  	%r7, %r62, -2147483648;
	mov.b64 	%rd42, 0;
	mov.b32 	%r123, 0;
	mov.u64 	%rd18, __cudart_i2opi_f;
$L__BB0_4:
	.pragma "nounroll";
	mul.wide.u32 	%rd17, %r123, 4;
	add.s64 	%rd19, %rd18, %rd17;
	ld.global.nc.u32 	%r63, [%rd19];
	mad.wide.u32 	%rd20, %r63, %r7, %rd42;
	shr.u64 	%rd42, %rd20, 32;
	add.s64 	%rd21, %rd3, %rd17;
	st.local.u32 	[%rd21], %rd20;
	add.s32 	%r123, %r123, 1;
	setp.ne.s32 	%p3, %r123, 6;
	@%p3 bra 	$L__BB0_4;
	shr.u32 	%r64, %r6, 23;
	st.local.u32 	[%rd3+24], %rd42;
	and.b32  	%r10, %r64, 31;
	and.b32  	%r65, %r64, 224;
	add.s32 	%r66, %r65, -128;
	shr.u32 	%r67, %r66, 5;
	mul.wide.u32 	%rd22, %r67, 4;
	sub.s64 	%rd6, %rd3, %rd22;
	ld.local.u32 	%r124, [%rd6+24];
	ld.local.u32 	%r125, [%rd6+20];
	setp.eq.s32 	%p4, %r10, 0;
	@%p4 bra 	$L__BB0_7;
	shf.l.wrap.b32 	%r124, %r125, %r124, %r10;
	ld.local.u32 	%r68, [%rd6+16];
	shf.l.wrap.b32 	%r125, %r68, %r125, %r10;
$L__BB0_7:
	shr.u32 	%r69, %r124, 30;
	shf.l.wrap.b32 	%r70, %r125, %r124, 2;
	shl.b32 	%r71, %r125, 2;
	shr.u32 	%r72, %r70, 31;
	add.s32 	%r73, %r72, %r69;
	neg.s32 	%r74, %r73;
	setp.lt.s32 	%p5, %r6, 0;
	selp.b32 	%r126, %r74, %r73, %p5;
	xor.b32  	%r75, %r70, %r6;
	shr.s32 	%r76, %r70, 31;
	xor.b32  	%r77, %r76, %r70;
	xor.b32  	%r78, %r76, %r71;
	cvt.u64.u32 	%rd23, %r77;
	shl.b64 	%rd24, %rd23, 32;
	cvt.u64.u32 	%rd25, %r78;
	or.b64  	%rd26, %rd24, %rd25;
	cvt.rn.f64.s64 	%fd1, %rd26;
	mul.f64 	%fd2, %fd1, 0d3BF921FB54442D19;
	cvt.rn.f32.f64 	%f41, %fd2;
	neg.f32 	%f42, %f41;
	setp.lt.s32 	%p6, %r75, 0;
	selp.f32 	%f149, %f42, %f41, %p6;
$L__BB0_8:
	mul.f32 	%f45, %f149, %f149;
	fma.rn.f32 	%f46, %f45, 0f37CBAC00, 0fBAB607ED;
	fma.rn.f32 	%f47, %f46, %f45, 0f3D2AAABB;
	fma.rn.f32 	%f48, %f47, %f45, 0fBEFFFFFF;
	fma.rn.f32 	%f49, %f48, %f45, 0f3F800000;
	fma.rn.f32 	%f50, %f45, %f149, 0f00000000;
	fma.rn.f32 	%f51, %f45, 0fB94D4153, 0f3C0885E4;
	fma.rn.f32 	%f52, %f51, %f45, 0fBE2AAAA8;
	fma.rn.f32 	%f53, %f52, %f50, %f149;
	and.b32  	%r80, %r126, 1;
	setp.eq.b32 	%p7, %r80, 1;
	selp.f32 	%f54, %f49, %f53, %p7;
	selp.f32 	%f55, %f53, %f49, %p7;
	and.b32  	%r81, %r126, 2;
	setp.eq.s32 	%p8, %r81, 0;
	neg.f32 	%f56, %f54;
	selp.f32 	%f57, %f54, %f56, %p8;
	add.s32 	%r82, %r126, 1;
	and.b32  	%r83, %r82, 2;
	setp.eq.s32 	%p9, %r83, 0;
	neg.f32 	%f58, %f55;
	selp.f32 	%f59, %f55, %f58, %p9;
	mul.lo.s32 	%r19, %r49, %r4;
	mul.lo.s32 	%r20, %r49, %r2;
	add.s32 	%r84, %r20, %r1;
	add.s32 	%r85, %r84, %r19;
	shl.b32 	%r86, %r85, 2;
	mov.u32 	%r87, _ZZ9kanKernelIfEvPT_S1_S1_S1_iiiiE8cosTerms;
	add.s32 	%r88, %r87, %r86;
	st.shared.f32 	[%r88], %f59;
	mov.u32 	%r89, _ZZ9kanKernelIfEvPT_S1_S1_S1_iiiiE8sinTerms;
	add.s32 	%r90, %r89, %r86;
	st.shared.f32 	[%r90], %f57;
	setp.lt.s32 	%p10, %r47, 1;
	mov.f32 	%f168, 0f00000000;
	@%p10 bra 	$L__BB0_24;
	setp.lt.s32 	%p11, %r49, 1;
	@%p11 bra 	$L__BB0_24;
	and.b32  	%r21, %r49, 7;
	and.b32  	%r22, %r49, 3;
	and.b32  	%r23, %r49, 2147483640;
	and.b32  	%r24, %r49, 1;
	neg.s32 	%r25, %r23;
	shl.b32 	%r26, %r49, 2;
	add.s64 	%rd7, %rd2, 16;
	mul.lo.s32 	%r27, %r20, %r47;
	mov.f32 	%f167, 0f00000000;
	mov.b32 	%r127, 0;
	mov.f32 	%f166, %f167;
$L__BB0_11:
	setp.lt.u32 	%p12, %r49, 8;
	mul.lo.s32 	%r93, %r127, %r49;
	add.s32 	%r29, %r93, %r19;
	add.s32 	%r30, %r93, %r27;
	mov.b32 	%r133, 0;
	@%p12 bra 	$L__BB0_14;
	add.s32 	%r94, %r4, %r127;
	mul.lo.s32 	%r95, %r26, %r94;
	mov.u32 	%r96, _ZZ9kanKernelIfEvPT_S1_S1_S1_iiiiE8cosTerms;
	add.s32 	%r97, %r96, %r95;
	add.s32 	%r130, %r97, 16;
	mov.u32 	%r98, _ZZ9kanKernelIfEvPT_S1_S1_S1_iiiiE8sinTerms;
	add.s32 	%r99, %r98, %r95;
	add.s32 	%r129, %r99, 16;
	mov.u32 	%r128, %r30;
	mov.u32 	%r131, %r25;
$L__BB0_13:
	.pragma "nounroll";
	mul.wide.s32 	%rd27, %r128, 4;
	add.s64 	%rd28, %rd7, %rd27;
	add.s64 	%rd29, %rd1, %rd27;
	ld.shared.f32 	%f63, [%r130+-16];
	ld.global.f32 	%f64, [%rd28+-16];
	fma.rn.f32 	%f65, %f63, %f64, %f166;
	ld.shared.f32 	%f66, [%r129+-16];
	ld.global.f32 	%f67, [%rd29];
	fma.rn.f32 	%f68, %f66, %f67, %f167;
	ld.shared.f32 	%f69, [%r130+-12];
	ld.global.f32 	%f70, [%rd28+-12];
	fma.rn.f32 	%f71, %f69, %f70, %f65;
	ld.shared.f32 	%f72, [%r129+-12];
	ld.global.f32 	%f73, [%rd29+4];
	fma.rn.f32 	%f74, %f72, %f73, %f68;
	ld.shared.f32 	%f75, [%r130+-8];
	ld.global.f32 	%f76, [%rd28+-8];
	fma.rn.f32 	%f77, %f75, %f76, %f71;
	ld.shared.f32 	%f78, [%r129+-8];
	ld.global.f32 	%f79, [%rd29+8];
	fma.rn.f32 	%f80, %f78, %f79, %f74;
	ld.shared.f32 	%f81, [%r130+-4];
	ld.global.f32 	%f82, [%rd28+-4];
	fma.rn.f32 	%f83, %f81, %f82, %f77;
	ld.shared.f32 	%f84, [%r129+-4];
	ld.global.f32 	%f85, [%rd29+12];
	fma.rn.f32 	%f86, %f84, %f85, %f80;
	ld.shared.f32 	%f87, [%r130];
	ld.global.f32 	%f88, [%rd28];
	fma.rn.f32 	%f89, %f87, %f88, %f83;
	ld.shared.f32 	%f90, [%r129];
	ld.global.f32 	%f91, [%rd29+16];
	fma.rn.f32 	%f92, %f90, %f91, %f86;
	ld.shared.f32 	%f93, [%r130+4];
	ld.global.f32 	%f94, [%rd28+4];
	fma.rn.f32 	%f95, %f93, %f94, %f89;
	ld.shared.f32 	%f96, [%r129+4];
	ld.global.f32 	%f97, [%rd29+20];
	fma.rn.f32 	%f98, %f96, %f97, %f92;
	ld.shared.f32 	%f99, [%r130+8];
	ld.global.f32 	%f100, [%rd28+8];
	fma.rn.f32 	%f101, %f99, %f100, %f95;
	ld.shared.f32 	%f102, [%r129+8];
	ld.global.f32 	%f103, [%rd29+24];
	fma.rn.f32 	%f104, %f102, %f103, %f98;
	ld.shared.f32 	%f105, [%r130+12];
	ld.global.f32 	%f106, [%rd28+12];
	fma.rn.f32 	%f166, %f105, %f106, %f101;
	ld.shared.f32 	%f107, [%r129+12];
	ld.global.f32 	%f108, [%rd29+28];
	fma.rn.f32 	%f167, %f107, %f108, %f104;
	add.s32 	%r131, %r131, 8;
	add.s32 	%r130, %r130, 32;
	add.s32 	%r129, %r129, 32;
	add.s32 	%r128, %r128, 8;
	setp.ne.s32 	%p13, %r131, 0;
	mov.u32 	%r133, %r23;
	@%p13 bra 	$L__BB0_13;
$L__BB0_14:
	setp.eq.s32 	%p14, %r21, 0;
	@%p14 bra 	$L__BB0_22;
	add.s32 	%r100, %r21, -1;
	setp.lt.u32 	%p15, %r100, 3;
	@%p15 bra 	$L__BB0_17;
	add.s32 	%r101, %r29, %r133;
	shl.b32 	%r102, %r101, 2;
	mov.u32 	%r103, _ZZ9kanKernelIfEvPT_S1_S1_S1_iiiiE8cosTerms;
	add.s32 	%r104, %r103, %r102;
	ld.shared.f32 	%f110, [%r104];
	add.s32 	%r105, %r30, %r133;
	mul.wide.s32 	%rd30, %r105, 4;
	add.s64 	%rd31, %rd2, %rd30;
	ld.global.f32 	%f111, [%rd31];
	fma.rn.f32 	%f112, %f110, %f111, %f166;
	mov.u32 	%r106, _ZZ9kanKernelIfEvPT_S1_S1_S1_iiiiE8sinTerms;
	add.s32 	%r107, %r106, %r102;
	ld.shared.f32 	%f113, [%r107];
	add.s64 	%rd32, %rd1, %rd30;
	ld.global.f32 	%f114, [%rd32];
	fma.rn.f32 	%f115, %f113, %f114, %f167;
	ld.shared.f32 	%f116, [%r104+4];
	ld.global.f32 	%f117, [%rd31+4];
	fma.rn.f32 	%f118, %f116, %f117, %f112;
	ld.shared.f32 	%f119, [%r107+4];
	ld.global.f32 	%f120, [%rd32+4];
	fma.rn.f32 	%f121, %f119, %f120, %f115;
	ld.shared.f32 	%f122, [%r104+8];
	ld.global.f32 	%f123, [%rd31+8];
	fma.rn.f32 	%f124, %f122, %f123, %f118;
	ld.shared.f32 	%f125, [%r107+8];
	ld.global.f32 	%f126, [%rd32+8];
	fma.rn.f32 	%f127, %f125, %f126, %f121;
	ld.shared.f32 	%f128, [%r104+12];
	ld.global.f32 	%f129, [%rd31+12];
	fma.rn.f32 	%f166, %f128, %f129, %f124;
	ld.shared.f32 	%f130, [%r107+12];
	ld.global.f32 	%f131, [%rd32+12];
	fma.rn.f32 	%f167, %f130, %f131, %f127;
	add.s32 	%r133, %r133, 4;
$L__BB0_17:
	setp.eq.s32 	%p16, %r22, 0;
	@%p16 bra 	$L__BB0_22;
	setp.eq.s32 	%p17, %r22, 1;
	@%p17 bra 	$L__BB0_20;
	add.s32 	%r108, %r29, %r133;
	shl.b32 	%r109, %r108, 2;
	mov.u32 	%r110, _ZZ9kanKernelIfEvPT_S1_S1_S1_iiiiE8cosTerms;
	add.s32 	%r111, %r110, %r109;
	ld.shared.f32 	%f133, [%r111];
	add.s32 	%r112, %r30, %r133;
	mul.wide.s32 	%rd33, %r112, 4;
	add.s64 	%rd34, %rd2, %rd33;
	ld.global.f32 	%f134, [%rd34];
	fma.rn.f32 	%f135, %f133, %f134, %f166;
	mov.u32 	%r113, _ZZ9kanKernelIfEvPT_S1_S1_S1_iiiiE8sinTerms;
	add.s32 	%r114, %r113, %r109;
	ld.shared.f32 	%f136, [%r114];
	add.s64 	%rd35, %rd1, %rd33;
	ld.global.f32 	%f137, [%rd35];
	fma.rn.f32 	%f138, %f136, %f137, %f167;
	ld.shared.f32 	%f139, [%r111+4];
	ld.global.f32 	%f140, [%rd34+4];
	fma.rn.f32 	%f166, %f139, %f140, %f135;
	ld.shared.f32 	%f141, [%r114+4];
	ld.global.f32 	%f142, [%rd35+4];
	fma.rn.f32 	%f167, %f141, %f142, %f138;
	add.s32 	%r133, %r133, 2;
$L__BB0_20:
	setp.eq.s32 	%p18, %r24, 0;
	@%p18 bra 	$L__BB0_22;
	add.s32 	%r115, %r29, %r133;
	shl.b32 	%r116, %r115, 2;
	mov.u32 	%r117, _ZZ9kanKernelIfEvPT_S1_S1_S1_iiiiE8cosTerms;
	add.s32 	%r118, %r117, %r116;
	ld.shared.f32 	%f143, [%r118];
	add.s32 	%r119, %r30, %r133;
	mul.wide.s32 	%rd36, %r119, 4;
	add.s64 	%rd37, %rd2, %rd36;
	ld.global.f32 	%f144, [%rd37];
	fma.rn.f32 	%f166, %f143, %f144, %f166;
	mov.u32 	%r120, _ZZ9kanKernelIfEvPT_S1_S1_S1_iiiiE8sinTerms;
	add.s32 	%r121, %r120, %r116;
	ld.shared.f32 	%f145, [%r121];
	add.s64 	%rd38, %rd1, %rd36;
	ld.global.f32 	%f146, [%rd38];
	fma.rn.f32 	%f167, %f145, %f146, %f167;
$L__BB0_22:
	add.s32 	%r127, %r127, 1;
	setp.ne.s32 	%p19, %r127, %r47;
	@%p19 bra 	$L__BB0_11;
	add.f32 	%f147, %f166, %f167;
	add.f32 	%f168, %f147, 0f00000000;
$L__BB0_24:
	cvta.to.global.u64 	%rd39, %rd8;
	mad.lo.s32 	%r122, %r48, %r3, %r2;
	mul.wide.s32 	%rd40, %r122, 4;
	add.s64 	%rd41, %rd39, %rd40;
	st.global.f32 	[%rd41], %f168;
	ret;

}


// ===== COMPILED SASS (sm_100) =====

	.target	sm_100

	.elftype	@"ET_EXEC"


//--------------------- .note.nv.tkinfo           --------------------------
	.section	.note.nv.tkinfo,"",@"SHT_NOTE"
	.sectionflags	@"SHF_NOTE_NV_TKINFO"
	.tkinfo
        /*0018*/ 	.word	0x00000002
        /*0030*/ 	.string	""
        /*0030*/ 	.string	"ptxas"
        /*0030*/ 	.string	"Cuda compilation tools, release 13.0, V13.0.88"
        /*0030*/ 	.string	"Build cuda_13.0.r13.0/compiler.36424714_0"
        /*0030*/ 	.string	"-arch sm_100 -m 64 "



//--------------------- .note.nv.cuinfo           --------------------------
	.section	.note.nv.cuinfo,"",@"SHT_NOTE"
	.sectionflags	@"SHF_NOTE_NV_CUINFO"
        /*0018*/ 	.short	0x0002
        /*001a*/ 	.short	0x0064
        /*001c*/ 	.short	0x0082
	.zero		2


//--------------------- .nv.info                  --------------------------
	.section	.nv.info,"",@"SHT_CUDA_INFO"
	.align	4


	//----- nvinfo : EIATTR_REGCOUNT
	.align		4
        /*0000*/ 	.byte	0x04, 0x2f
        /*0002*/ 	.short	(.L_11 - .L_10)
	.align		4
.L_10:
        /*0004*/ 	.word	index@(_Z9kanKernelIfEvPT_S1_S1_S1_iiii)
        /*0008*/ 	.word	0x00000020


	//----- nvinfo : EIATTR_FRAME_SIZE
	.align		4
.L_11:
        /*000c*/ 	.byte	0x04, 0x11
        /*000e*/ 	.short	(.L_13 - .L_12)
	.align		4
.L_12:
        /*0010*/ 	.word	index@(_Z9kanKernelIfEvPT_S1_S1_S1_iiii)
        /*0014*/ 	.word	0x00000000


	//----- nvinfo : EIATTR_MIN_STACK_SIZE
	.align		4
.L_13:
        /*0018*/ 	.byte	0x04, 0x12
        /*001a*/ 	.short	(.L_15 - .L_14)
	.align		4
.L_14:
        /*001c*/ 	.word	index@(_Z9kanKernelIfEvPT_S1_S1_S1_iiii)
        /*0020*/ 	.word	0x00000000
.L_15:


//--------------------- .nv.compat                --------------------------
	.section	.nv.compat,"",@"SHT_CUDA_COMPAT_INFO"
	.align	4
        /*0000*/ 	.byte	0x02, 0x09, 0x00, 0x00, 0x02, 0x02, 0x01, 0x00, 0x02, 0x05, 0x05, 0x00, 0x03, 0x07, 0x01, 0x01
        /*0010*/ 	.byte	0x02, 0x03, 0x00, 0x00, 0x02, 0x06, 0x01, 0x00, 0x04, 0x0b, 0x08, 0x00, 0x01, 0x00, 0x00, 0x00
        /*0020*/ 	.byte	0x00, 0x00, 0x00, 0x00


//--------------------- .nv.info._Z9kanKernelIfEvPT_S1_S1_S1_iiii --------------------------
	.section	.nv.info._Z9kanKernelIfEvPT_S1_S1_S1_iiii,"",@"SHT_CUDA_INFO"
	.sectionflags	@""
	.align	4


	//----- nvinfo : EIATTR_CUDA_API_VERSION
	.align		4
        /*0000*/ 	.byte	0x04, 0x37
        /*0002*/ 	.short	(.L_17 - .L_16)
.L_16:
        /*0004*/ 	.word	0x00000082


	//----- nvinfo : EIATTR_KPARAM_INFO
	.align		4
.L_17:
        /*0008*/ 	.byte	0x04, 0x17
        /*000a*/ 	.short	(.L_19 - .L_18)
.L_18:
        /*000c*/ 	.word	0x00000000
        /*0010*/ 	.short	0x0007
        /*0012*/ 	.short	0x002c
        /*0014*/ 	.byte	0x00, 0xf0, 0x11, 0x00


	//----- nvinfo : EIATTR_KPARAM_INFO
	.align		4
.L_19:
        /*0018*/ 	.byte	0x04, 0x17
        /*001a*/ 	.short	(.L_21 - .L_20)
.L_20:
        /*001c*/ 	.word	0x00000000
        /*0020*/ 	.short	0x0006
        /*0022*/ 	.short	0x0028
        /*0024*/ 	.byte	0x00, 0xf0, 0x11, 0x00


	//----- nvinfo : EIATTR_KPARAM_INFO
	.align		4
.L_21:
        /*0028*/ 	.byte	0x04, 0x17
        /*002a*/ 	.short	(.L_23 - .L_22)
.L_22:
        /*002c*/ 	.word	0x00000000
        /*0030*/ 	.short	0x0005
        /*0032*/ 	.short	0x0024
        /*0034*/ 	.byte	0x00, 0xf0, 0x11, 0x00


	//----- nvinfo : EIATTR_KPARAM_INFO
	.align		4
.L_23:
        /*0038*/ 	.byte	0x04, 0x17
        /*003a*/ 	.short	(.L_25 - .L_24)
.L_24:
        /*003c*/ 	.word	0x00000000
        /*0040*/ 	.short	0x0004
        /*0042*/ 	.short	0x0020
        /*0044*/ 	.byte	0x00, 0xf0, 0x11, 0x00


	//----- nvinfo : EIATTR_KPARAM_INFO
	.align		4
.L_25:
        /*0048*/ 	.byte	0x04, 0x17
        /*004a*/ 	.short	(.L_27 - .L_26)
.L_26:
        /*004c*/ 	.word	0x00000000
        /*0050*/ 	.short	0x0003
        /*0052*/ 	.short	0x0018
        /*0054*/ 	.byte	0x00, 0xf5, 0x21, 0x00


	//----- nvinfo : EIATTR_KPARAM_INFO
	.align		4
.L_27:
        /*0058*/ 	.byte	0x04, 0x17
        /*005a*/ 	.short	(.L_29 - .L_28)
.L_28:
        /*005c*/ 	.word	0x00000000
        /*0060*/ 	.short	0x0002
        /*0062*/ 	.short	0x0010
        /*0064*/ 	.byte	0x00, 0xf5, 0x21, 0x00


	//----- nvinfo : EIATTR_KPARAM_INFO
	.align		4
.L_29:
        /*0068*/ 	.byte	0x04, 0x17
        /*006a*/ 	.short	(.L_31 - .L_30)
.L_30:
        /*006c*/ 	.word	0x00000000
        /*0070*/ 	.short	0x0001
        /*0072*/ 	.short	0x0008
        /*0074*/ 	.byte	0x00, 0xf5, 0x21, 0x00


	//----- nvinfo : EIATTR_KPARAM_INFO
	.align		4
.L_31:
        /*0078*/ 	.byte	0x04, 0x17
        /*007a*/ 	.short	(.L_33 - .L_32)
.L_32:
        /*007c*/ 	.word	0x00000000
        /*0080*/ 	.short	0x0000
        /*0082*/ 	.short	0x0000
        /*0084*/ 	.byte	0x00, 0xf5, 0x21, 0x00


	//----- nvinfo : EIATTR_SPARSE_MMA_MASK
	.align		4
.L_33:
        /*0088*/ 	.byte	0x03, 0x50
        /*008a*/ 	.short	0x0000


	//----- nvinfo : EIATTR_MAXREG_COUNT
	.align		4
        /*008c*/ 	.byte	0x03, 0x1b
        /*008e*/ 	.short	0x00ff


	//----- nvinfo : EIATTR_NUM_BARRIERS
	.align		4
        /*0090*/ 	.byte	0x02, 0x4c
        /*0092*/ 	.byte	0x01
	.zero		1


	//----- nvinfo : EIATTR_MERCURY_ISA_VERSION
	.align		4
        /*0094*/ 	.byte	0x03, 0x5f
        /*0096*/ 	.short	0x0101


	//----- nvinfo : EIATTR_VRC_CTA_INIT_COUNT
	.align		4
        /*0098*/ 	.byte	0x02, 0x4a
	.zero		1
	.zero		1


	//----- nvinfo : EIATTR_EXIT_INSTR_OFFSETS
	.align		4
        /*009c*/ 	.byte	0x04, 0x1c
        /*009e*/ 	.short	(.L_35 - .L_34)


	//   ....[0]....
.L_34:
        /*00a0*/ 	.word	0x00001630


	//----- nvinfo : EIATTR_CRS_STACK_SIZE
	.align		4
.L_35:
        /*00a4*/ 	.byte	0x04, 0x1e
        /*00a6*/ 	.short	(.L_37 - .L_36)
.L_36:
        /*00a8*/ 	.word	0x00000000


	//----- nvinfo : EIATTR_CBANK_PARAM_SIZE
	.align		4
.L_37:
        /*00ac*/ 	.byte	0x03, 0x19
        /*00ae*/ 	.short	0x0030


	//----- nvinfo : EIATTR_PARAM_CBANK
	.align		4
        /*00b0*/ 	.byte	0x04, 0x0a
        /*00b2*/ 	.short	(.L_39 - .L_38)
	.align		4
.L_38:
        /*00b4*/ 	.word	index@(.nv.constant0._Z9kanKernelIfEvPT_S1_S1_S1_iiii)
        /*00b8*/ 	.short	0x0380
        /*00ba*/ 	.short	0x0030


	//----- nvinfo : EIATTR_SW_WAR
	.align		4
.L_39:
        /*00bc*/ 	.byte	0x04, 0x36
        /*00be*/ 	.short	(.L_41 - .L_40)
.L_40:
        /*00c0*/ 	.word	0x00000008
.L_41:


//--------------------- .nv.callgraph             --------------------------
	.section	.nv.callgraph,"",@"SHT_CUDA_CALLGRAPH"
	.align	4
	.sectionentsize	8
	.align		4
        /*0000*/ 	.word	0x00000000
	.align		4
        /*0004*/ 	.word	0xffffffff
	.align		4
        /*0008*/ 	.word	0x00000000
	.align		4
        /*000c*/ 	.word	0xfffffffe
	.align		4
        /*0010*/ 	.word	0x00000000
	.align		4
        /*0014*/ 	.word	0xfffffffd
	.align		4
        /*0018*/ 	.word	0x00000000
	.align		4
        /*001c*/ 	.word	0xfffffffc


//--------------------- .nv.constant4             --------------------------
	.section	.nv.constant4,"a",@progbits
	.align	8
	.align		8
.nv.constant4:
        /*0000*/ 	.dword	precalc_xorwow_matrix
	.align		8
        /*0008*/ 	.dword	precalc_xorwow_offset_matrix
	.align		8
        /*0010*/ 	.dword	mrg32k3aM1
	.align		8
        /*0018*/ 	.dword	mrg32k3aM2
	.align		8
        /*0020*/ 	.dword	mrg32k3aM1SubSeq
	.align		8
        /*0028*/ 	.dword	mrg32k3aM2SubSeq
	.align		8
        /*0030*/ 	.dword	mrg32k3aM1Seq
	.align		8
        /*0038*/ 	.dword	mrg32k3aM2Seq
	.align		8
        /*0040*/ 	.dword	__cudart_i2opi_f


//--------------------- .nv.constant3             --------------------------
	.section	.nv.constant3,"a",@progbits
	.align	8
.nv.constant3:
	.type		__cr_lgamma_table,@object
	.size		__cr_lgamma_table,(.L_8 - __cr_lgamma_table)
__cr_lgamma_table:
        /*0000*/ 	.byte	0x00, 0x00, 0x00, 0x00, 0x00, 0x00, 0x00, 0x00, 0x00, 0x00, 0x00, 0x00, 0x00, 0x00, 0x00, 0x00
        /*0010*/ 	.byte	0xef, 0x39, 0xfa, 0xfe, 0x42, 0x2e, 0xe6, 0x3f, 0x02, 0x20, 0x2a, 0xfa, 0x0b, 0xab, 0xfc, 0x3f
        /*0020*/ 	.byte	0xf9, 0x2c, 0x92, 0x7c, 0xa7, 0x6c, 0x09, 0x40, 0xc9, 0x79, 0x44, 0x3c, 0x64, 0x26, 0x13, 0x40
        /*0030*/ 	.byte	0xca, 0x01, 0xcf, 0x3a, 0x27, 0x51, 0x1a, 0x40, 0x30, 0xcc, 0x2d, 0xf3, 0xe1, 0x0c, 0x21, 0x40
        /*0040*/ 	.byte	0x0d, 0xb7, 0xfc, 0x82, 0x8e, 0x35, 0x25, 0x40
.L_8:


//--------------------- .text._Z9kanKernelIfEvPT_S1_S1_S1_iiii --------------------------
	.section	.text._Z9kanKernelIfEvPT_S1_S1_S1_iiii,"ax",@progbits
	.align	128
        .global         _Z9kanKernelIfEvPT_S1_S1_S1_iiii
        .type           _Z9kanKernelIfEvPT_S1_S1_S1_iiii,@function
        .size           _Z9kanKernelIfEvPT_S1_S1_S1_iiii,(.L_x_13 - _Z9kanKernelIfEvPT_S1_S1_S1_iiii)
        .other          _Z9kanKernelIfEvPT_S1_S1_S1_iiii,@"STO_CUDA_ENTRY STV_DEFAULT"
_Z9kanKernelIfEvPT_S1_S1_S1_iiii:
.text._Z9kanKernelIfEvPT_S1_S1_S1_iiii:
[----:B------:R-:W-:Y:S01]  /*0000*/  LDC R1, c[0x0][0x37c] ;  /* 0x0000df00ff017b82 */ /* 0x000fe20000000800 */
[----:B------:R-:W0:Y:S07]  /*0010*/  S2R R6, SR_TID.Z ;  /* 0x0000000000067919 */ /* 0x000e2e0000002300 */
[----:B------:R-:W1:Y:S01]  /*0020*/  LDC R9, c[0x0][0x360] ;  /* 0x0000d800ff097b82 */ /* 0x000e620000000800 */
[----:B------:R-:W2:Y:S01]  /*0030*/  LDCU UR7, c[0x0][0x3a4] ;  /* 0x00007480ff0777ac */ /* 0x000ea20008000800 */
[----:B------:R-:W3:Y:S01]  /*0040*/  S2R R7, SR_TID.Y ;  /* 0x0000000000077919 */ /* 0x000ee20000002200 */
[----:B------:R-:W4:Y:S05]  /*0050*/  LDCU.64 UR12, c[0x0][0x358] ;  /* 0x00006b00ff0c77ac */ /* 0x000f2a0008000a00 */
[----:B------:R-:W3:Y:S08]  /*0060*/  LDC R0, c[0x0][0x364] ;  /* 0x0000d900ff007b82 */ /* 0x000ef00000000800 */
[----:B------:R-:W0:Y:S08]  /*0070*/  S2UR UR5, SR_CTAID.Z ;  /* 0x00000000000579c3 */ /* 0x000e300000002700 */
[----:B------:R-:W0:Y:S08]  /*0080*/  LDC R3, c[0x0][0x368] ;  /* 0x0000da00ff037b82 */ /* 0x000e300000000800 */
[----:B------:R-:W3:Y:S08]  /*0090*/  S2UR UR4, SR_CTAID.Y ;  /* 0x00000000000479c3 */ /* 0x000ef00000002600 */
[----:B------:R-:W5:Y:S01]  /*00a0*/  LDC.64 R4, c[0x0][0x380] ;  /* 0x0000e000ff047b82 */ /* 0x000f620000000a00 */
[----:B0-----:R-:W-:-:S04]  /*00b0*/  IMAD R6, R3, UR5, R6 ;  /* 0x0000000503067c24 */ /* 0x001fc8000f8e0206 */
[----:B--2---:R-:W-:Y:S02]  /*00c0*/  IMAD R8, R6, UR7, RZ ;  /* 0x0000000706087c24 */ /* 0x004fe4000f8e02ff */
[----:B---3--:R-:W-:-:S05]  /*00d0*/  IMAD R7, R0, UR4, R7 ;  /* 0x0000000400077c24 */ /* 0x008fca000f8e0207 */
[----:B------:R-:W-:-:S05]  /*00e0*/  IADD3 R3, PT, PT, R7, R8, RZ ;  /* 0x0000000807037210 */ /* 0x000fca0007ffe0ff */
[----:B-----5:R-:W-:-:S05]  /*00f0*/  IMAD.WIDE R4, R3, 0x4, R4 ;  /* 0x0000000403047825 */ /* 0x020fca00078e0204 */
[----:B----4-:R-:W2:Y:S01]  /*0100*/  LDG.E R3, desc[UR12][R4.64] ;  /* 0x0000000c04037981 */ /* 0x010ea2000c1e1900 */
[----:B------:R-:W1:Y:S01]  /*0110*/  S2UR UR4, SR_CTAID.X ;  /* 0x00000000000479c3 */ /* 0x000e620000002500 */
[----:B------:R-:W-:Y:S01]  /*0120*/  BSSY.RECONVERGENT B0, `(.L_x_0) ;  /* 0x000006a000007945 */ /* 0x000fe20003800200 */
[----:B------:R-:W1:Y:S02]  /*0130*/  S2R R2, SR_TID.X ;  /* 0x0000000000027919 */ /* 0x000e640000002100 */
[----:B-1----:R-:W-:-:S04]  /*0140*/  IMAD R2, R9, UR4, R2 ;  /* 0x0000000409027c24 */ /* 0x002fc8000f8e0202 */
[----:B------:R-:W-:-:S05]  /*0150*/  VIADD R0, R2, 0x1 ;  /* 0x0000000102007836 */ /* 0x000fca0000000000 */
[----:B------:R-:W-:Y:S01]  /*0160*/  I2FP.F32.S32 R0, R0 ;  /* 0x0000000000007245 */ /* 0x000fe20000201400 */
[----:B------:R-:W-:Y:S04]  /*0170*/  BAR.SYNC.DEFER_BLOCKING 0x0 ;  /* 0x0000000000007b1d */ /* 0x000fe80000010000 */
[----:B--2---:R-:W-:-:S04]  /*0180*/  FMUL R3, R3, R0 ;  /* 0x0000000003037220 */ /* 0x004fc80000400000 */
[C---:B------:R-:W-:Y:S01]  /*0190*/  FMUL R9, R3.reuse, 0.63661974668502807617 ;  /* 0x3f22f98303097820 */ /* 0x040fe20000400000 */
[----:B------:R-:W-:-:S05]  /*01a0*/  FSETP.GE.AND P0, PT, |R3|, 105615, PT ;  /* 0x47ce47800300780b */ /* 0x000fca0003f06200 */
[----:B------:R-:W0:Y:S02]  /*01b0*/  F2I.NTZ R9, R9 ;  /* 0x0000000900097305 */ /* 0x000e240000203100 */
[----:B0-----:R-:W-:-:S05]  /*01c0*/  I2FP.F32.S32 R0, R9 ;  /* 0x0000000900007245 */ /* 0x001fca0000201400 */
[----:B------:R-:W-:-:S04]  /*01d0*/  FFMA R5, R0, -1.5707962512969970703, R3 ;  /* 0xbfc90fda00057823 */ /* 0x000fc80000000003 */
[----:B------:R-:W-:-:S04]  /*01e0*/  FFMA R5, R0, -7.5497894158615963534e-08, R5 ;  /* 0xb3a2216800057823 */ /* 0x000fc80000000005 */
[----:B------:R-:W-:Y:S01]  /*01f0*/  FFMA R0, R0, -5.3903029534742383927e-15, R5 ;  /* 0xa7c234c500007823 */ /* 0x000fe20000000005 */
[----:B------:R-:W-:Y:S06]  /*0200*/  @!P0 BRA `(.L_x_1) ;  /* 0x00000004006c8947 */ /* 0x000fec0003800000 */
[----:B------:R-:W-:-:S13]  /*0210*/  FSETP.NEU.AND P0, PT, |R3|, +INF , PT ;  /* 0x7f8000000300780b */ /* 0x000fda0003f0d200 */
[----:B------:R-:W-:Y:S01]  /*0220*/  @!P0 FMUL R0, RZ, R3 ;  /* 0x00000003ff008220 */ /* 0x000fe20000400000 */
[----:B------:R-:W-:Y:S01]  /*0230*/  @!P0 MOV R9, RZ ;  /* 0x000000ff00098202 */ /* 0x000fe20000000f00 */
[----:B------:R-:W-:Y:S06]  /*0240*/  @!P0 BRA `(.L_x_1) ;  /* 0x00000004005c8947 */ /* 0x000fec0003800000 */
[----:B------:R-:W0:Y:S01]  /*0250*/  LDC.64 R4, c[0x4][0x40] ;  /* 0x01001000ff047b82 */ /* 0x000e220000000a00 */
[----:B------:R-:W-:Y:S02]  /*0260*/  IMAD.SHL.U32 R0, R3, 0x100, RZ ;  /* 0x0000010003007824 */ /* 0x000fe400078e00ff */
[----:B------:R-:W-:Y:S02]  /*0270*/  HFMA2 R9, -RZ, RZ, 0, 0 ;  /* 0x00000000ff097431 */ /* 0x000fe400000001ff */
[----:B------:R-:W-:Y:S01]  /*0280*/  IMAD.MOV.U32 R15, RZ, RZ, RZ ;  /* 0x000000ffff0f7224 */ /* 0x000fe200078e00ff */
[----:B------:R-:W-:Y:S01]  /*0290*/  UMOV UR4, URZ ;  /* 0x000000ff00047c82 */ /* 0x000fe20008000000 */
[----:B------:R-:W-:-:S07]  /*02a0*/  LOP3.LUT R14, R0, 0x80000000, RZ, 0xfc, !PT ;  /* 0x80000000000e7812 */ /* 0x000fce00078efcff */
.L_x_2:
[----:B0-----:R-:W-:-:S05]  /*02b0*/  IMAD.WIDE.U32 R12, R15, 0x4, R4 ;  /* 0x000000040f0c7825 */ /* 0x001fca00078e0004 */
[----:B------:R-:W2:Y:S01]  /*02c0*/  LDG.E.CONSTANT R11, desc[UR12][R12.64] ;  /* 0x0000000c0c0b7981 */ /* 0x000ea2000c1e9900 */
[C---:B------:R-:W-:Y:S01]  /*02d0*/  SHF.L.U32 R16, R15.reuse, 0x2, RZ ;  /* 0x000000020f107819 */ /* 0x040fe200000006ff */
[----:B------:R-:W-:-:S03]  /*02e0*/  VIADD R15, R15, 0x1 ;  /* 0x000000010f0f7836 */ /* 0x000fc60000000000 */
[C---:B------:R-:W-:Y:S02]  /*02f0*/  ISETP.EQ.AND P0, PT, R16.reuse, RZ, PT ;  /* 0x000000ff1000720c */ /* 0x040fe40003f02270 */
[C---:B------:R-:W-:Y:S02]  /*0300*/  ISETP.EQ.AND P5, PT, R16.reuse, 0x4, PT ;  /* 0x000000041000780c */ /* 0x040fe40003fa2270 */
[C---:B------:R-:W-:Y:S02]  /*0310*/  ISETP.EQ.AND P4, PT, R16.reuse, 0x8, PT ;  /* 0x000000081000780c */ /* 0x040fe40003f82270 */
[C---:B------:R-:W-:Y:S02]  /*0320*/  ISETP.EQ.AND P3, PT, R16.reuse, 0xc, PT ;  /* 0x0000000c1000780c */ /* 0x040fe40003f62270 */
[C---:B------:R-:W-:Y:S02]  /*0330*/  ISETP.EQ.AND P2, PT, R16.reuse, 0x10, PT ;  /* 0x000000101000780c */ /* 0x040fe40003f42270 */
[----:B------:R-:W-:Y:S01]  /*0340*/  ISETP.EQ.AND P1, PT, R16, 0x14, PT ;  /* 0x000000141000780c */ /* 0x000fe20003f22270 */
[----:B--2---:R-:W-:-:S03]  /*0350*/  IMAD.WIDE.U32 R10, R11, R14, RZ ;  /* 0x0000000e0b0a7225 */ /* 0x004fc600078e00ff */
[----:B------:R-:W-:-:S04]  /*0360*/  IADD3 R10, P6, PT, R10, R9, RZ ;  /* 0x000000090a0a7210 */ /* 0x000fc80007fde0ff */
[----:B------:R-:W-:Y:S01]  /*0370*/  IADD3.X R9, PT, PT, R11, UR4, RZ, P6, !PT ;  /* 0x000000040b097c10 */ /* 0x000fe2000b7fe4ff */
[--C-:B------:R-:W-:Y:S01]  /*0380*/  @P5 IMAD.MOV.U32 R21, RZ, RZ, R10.reuse ;  /* 0x000000ffff155224 */ /* 0x100fe200078e000a */
[----:B------:R-:W-:Y:S01]  /*0390*/  ISETP.NE.AND P6, PT, R15, 0x6, PT ;  /* 0x000000060f00780c */ /* 0x000fe20003fc5270 */
[--C-:B------:R-:W-:Y:S01]  /*03a0*/  @P3 IMAD.MOV.U32 R19, RZ, RZ, R10.reuse ;  /* 0x000000ffff133224 */ /* 0x100fe200078e000a */
[-C--:B------:R-:W-:Y:S01]  /*03b0*/  @P0 MOV R0, R10.reuse ;  /* 0x0000000a00000202 */ /* 0x080fe20000000f00 */
[----:B------:R-:W-:Y:S01]  /*03c0*/  @P1 IMAD.MOV.U32 R17, RZ, RZ, R10 ;  /* 0x000000ffff111224 */ /* 0x000fe200078e000a */
[-C--:B------:R-:W-:Y:S02]  /*03d0*/  @P4 MOV R20, R10.reuse ;  /* 0x0000000a00144202 */ /* 0x080fe40000000f00 */
[----:B------:R-:W-:-:S07]  /*03e0*/  @P2 MOV R18, R10 ;  /* 0x0000000a00122202 */ /* 0x000fce0000000f00 */
[----:B------:R-:W-:Y:S05]  /*03f0*/  @P6 BRA `(.L_x_2) ;  /* 0xfffffffc00ac6947 */ /* 0x000fea000383ffff */
[----:B------:R-:W-:Y:S01]  /*0400*/  SHF.R.U32.HI R4, RZ, 0x17, R3 ;  /* 0x00000017ff047819 */ /* 0x000fe20000011603 */
[----:B------:R-:W-:Y:S03]  /*0410*/  BSSY.RECONVERGENT B1, `(.L_x_3) ;  /* 0x0000028000017945 */ /* 0x000fe60003800200 */
[C---:B------:R-:W-:Y:S02]  /*0420*/  LOP3.LUT R5, R4.reuse, 0xe0, RZ, 0xc0, !PT ;  /* 0x000000e004057812 */ /* 0x040fe400078ec0ff */
[----:B------:R-:W-:Y:S02]  /*0430*/  LOP3.LUT P6, RZ, R4, 0x1f, RZ, 0xc0, !PT ;  /* 0x0000001f04ff7812 */ /* 0x000fe400078cc0ff */
[----:B------:R-:W-:-:S04]  /*0440*/  IADD3 R5, PT, PT, R5, -0x80, RZ ;  /* 0xffffff8005057810 */ /* 0x000fc80007ffe0ff */
[----:B------:R-:W-:-:S05]  /*0450*/  SHF.R.U32.HI R5, RZ, 0x5, R5 ;  /* 0x00000005ff057819 */ /* 0x000fca0000011605 */
[----:B------:R-:W-:-:S05]  /*0460*/  IMAD.U32 R11, R5, -0x4, RZ ;  /* 0xfffffffc050b7824 */ /* 0x000fca00078e00ff */
[C---:B------:R-:W-:Y:S02]  /*0470*/  ISETP.EQ.AND P3, PT, R11.reuse, -0x18, PT ;  /* 0xffffffe80b00780c */ /* 0x040fe40003f62270 */
[C---:B------:R-:W-:Y:S02]  /*0480*/  ISETP.EQ.AND P4, PT, R11.reuse, -0x14, PT ;  /* 0xffffffec0b00780c */ /* 0x040fe40003f82270 */
[C---:B------:R-:W-:Y:S02]  /*0490*/  ISETP.EQ.AND P2, PT, R11.reuse, -0x10, PT ;  /* 0xfffffff00b00780c */ /* 0x040fe40003f42270 */
[C---:B------:R-:W-:Y:S02]  /*04a0*/  ISETP.EQ.AND P1, PT, R11.reuse, -0xc, PT ;  /* 0xfffffff40b00780c */ /* 0x040fe40003f22270 */
[C---:B------:R-:W-:Y:S02]  /*04b0*/  ISETP.EQ.AND P0, PT, R11.reuse, -0x8, PT ;  /* 0xfffffff80b00780c */ /* 0x040fe40003f02270 */
[----:B------:R-:W-:-:S03]  /*04c0*/  ISETP.EQ.AND P5, PT, R11, RZ, PT ;  /* 0x000000ff0b00720c */ /* 0x000fc60003fa2270 */
[----:B------:R-:W-:Y:S02]  /*04d0*/  @P3 MOV R5, R0 ;  /* 0x0000000000053202 */ /* 0x000fe40000000f00 */
[C---:B------:R-:W-:Y:S01]  /*04e0*/  ISETP.EQ.AND P3, PT, R11.reuse, -0x4, PT ;  /* 0xfffffffc0b00780c */ /* 0x040fe20003f62270 */
[----:B------:R-:W-:Y:S01]  /*04f0*/  @P4 IMAD.MOV.U32 R10, RZ, RZ, R0 ;  /* 0x000000ffff0a4224 */ /* 0x000fe200078e0000 */
[----:B------:R-:W-:Y:S01]  /*0500*/  @P4 MOV R5, R21 ;  /* 0x0000001500054202 */ /* 0x000fe20000000f00 */
[----:B------:R-:W-:Y:S01]  /*0510*/  @P2 IMAD.MOV.U32 R10, RZ, RZ, R21 ;  /* 0x000000ffff0a2224 */ /* 0x000fe200078e0015 */
[----:B------:R-:W-:Y:S01]  /*0520*/  ISETP.EQ.AND P4, PT, R11, 0x4, PT ;  /* 0x000000040b00780c */ /* 0x000fe20003f82270 */
[----:B------:R-:W-:Y:S01]  /*0530*/  @P1 IMAD.MOV.U32 R10, RZ, RZ, R20 ;  /* 0x000000ffff0a1224 */ /* 0x000fe200078e0014 */
[----:B------:R-:W-:Y:S01]  /*0540*/  @P2 MOV R5, R20 ;  /* 0x0000001400052202 */ /* 0x000fe20000000f00 */
[----:B------:R-:W-:Y:S01]  /*0550*/  @P0 IMAD.MOV.U32 R10, RZ, RZ, R19 ;  /* 0x000000ffff0a0224 */ /* 0x000fe200078e0013 */
[----:B------:R-:W-:-:S02]  /*0560*/  @P1 MOV R5, R19 ;  /* 0x0000001300051202 */ /* 0x000fc40000000f00 */
[----:B------:R-:W-:-:S03]  /*0570*/  @P0 MOV R5, R18 ;  /* 0x0000001200050202 */ /* 0x000fc60000000f00 */
[----:B------:R-:W-:Y:S01]  /*0580*/  @P3 MOV R5, R17 ;  /* 0x0000001100053202 */ /* 0x000fe20000000f00 */
[----:B------:R-:W-:Y:S01]  /*0590*/  @P3 IMAD.MOV.U32 R10, RZ, RZ, R18 ;  /* 0x000000ffff0a3224 */ /* 0x000fe200078e0012 */
[-C--:B------:R-:W-:Y:S01]  /*05a0*/  @P5 MOV R5, R9.reuse ;  /* 0x0000000900055202 */ /* 0x080fe20000000f00 */
[----:B------:R-:W-:Y:S01]  /*05b0*/  @P5 IMAD.MOV.U32 R10, RZ, RZ, R17 ;  /* 0x000000ffff0a5224 */ /* 0x000fe200078e0011 */
[----:B------:R-:W-:-:S03]  /*05c0*/  @P4 MOV R10, R9 ;  /* 0x00000009000a4202 */ /* 0x000fc60000000f00 */
[----:B------:R-:W-:Y:S01]  /*05d0*/  IMAD.MOV.U32 R13, RZ, RZ, R5 ;  /* 0x000000ffff0d7224 */ /* 0x000fe200078e0005 */
[----:B------:R-:W-:Y:S06]  /*05e0*/  @!P6 BRA `(.L_x_4) ;  /* 0x000000000028e947 */ /* 0x000fec0003800000 */
[----:B------:R-:W-:Y:S02]  /*05f0*/  @P1 MOV R0, R21 ;  /* 0x0000001500001202 */ /* 0x000fe40000000f00 */
[----:B------:R-:W-:Y:S01]  /*0600*/  @P0 MOV R0, R20 ;  /* 0x0000001400000202 */ /* 0x000fe20000000f00 */
[----:B------:R-:W-:Y:S01]  /*0610*/  @P3 IMAD.MOV.U32 R0, RZ, RZ, R19 ;  /* 0x000000ffff003224 */ /* 0x000fe200078e0013 */
[----:B------:R-:W-:Y:S02]  /*0620*/  ISETP.EQ.AND P0, PT, R11, 0x8, PT ;  /* 0x000000080b00780c */ /* 0x000fe40003f02270 */
[----:B------:R-:W-:Y:S02]  /*0630*/  @P5 MOV R0, R18 ;  /* 0x0000001200005202 */ /* 0x000fe40000000f00 */
[----:B------:R-:W-:Y:S02]  /*0640*/  @P4 MOV R0, R17 ;  /* 0x0000001100004202 */ /* 0x000fe40000000f00 */
[----:B------:R-:W-:-:S04]  /*0650*/  LOP3.LUT R4, R4, 0x1f, RZ, 0xc0, !PT ;  /* 0x0000001f04047812 */ /* 0x000fc800078ec0ff */
[----:B------:R-:W-:-:S03]  /*0660*/  SHF.L.W.U32.HI R13, R10, R4, R13 ;  /* 0x000000040a0d7219 */ /* 0x000fc60000010e0d */
[----:B------:R-:W-:-:S05]  /*0670*/  @P0 IMAD.MOV.U32 R0, RZ, RZ, R9 ;  /* 0x000000ffff000224 */ /* 0x000fca00078e0009 */
[----:B------:R-:W-:-:S07]  /*0680*/  SHF.L.W.U32.HI R10, R0, R4, R10 ;  /* 0x00000004000a7219 */ /* 0x000fce0000010e0a */
.L_x_4:
[----:B------:R-:W-:Y:S05]  /*0690*/  BSYNC.RECONVERGENT B1 ;  /* 0x0000000000017941 */ /* 0x000fea0003800200 */
.L_x_3:
[C---:B------:R-:W-:Y:S01]  /*06a0*/  SHF.L.W.U32.HI R0, R10.reuse, 0x2, R13 ;  /* 0x000000020a007819 */ /* 0x040fe20000010e0d */
[----:B------:R-:W-:Y:S01]  /*06b0*/  UMOV UR4, 0x54442d19 ;  /* 0x54442d1900047882 */ /* 0x000fe20000000000 */
[----:B------:R-:W-:Y:S01]  /*06c0*/  SHF.L.U32 R10, R10, 0x2, RZ ;  /* 0x000000020a0a7819 */ /* 0x000fe200000006ff */
[----:B------:R-:W-:Y:S01]  /*06d0*/  UMOV UR5, 0x3bf921fb ;  /* 0x3bf921fb00057882 */ /* 0x000fe20000000000 */
[----:B------:R-:W-:Y:S02]  /*06e0*/  SHF.R.S32.HI R5, RZ, 0x1f, R0 ;  /* 0x0000001fff057819 */ /* 0x000fe40000011400 */
[----:B------:R-:W-:Y:S02]  /*06f0*/  ISETP.GE.AND P0, PT, R3, RZ, PT ;  /* 0x000000ff0300720c */ /* 0x000fe40003f06270 */
[C---:B------:R-:W-:Y:S02]  /*0700*/  LOP3.LUT R10, R5.reuse, R10, RZ, 0x3c, !PT ;  /* 0x0000000a050a7212 */ /* 0x040fe400078e3cff */
[----:B------:R-:W-:-:S02]  /*0710*/  LOP3.LUT R11, R5, R0, RZ, 0x3c, !PT ;  /* 0x00000000050b7212 */ /* 0x000fc400078e3cff */
[----:B------:R-:W-:Y:S02]  /*0720*/  SHF.R.U32.HI R9, RZ, 0x1e, R13 ;  /* 0x0000001eff097819 */ /* 0x000fe4000001160d */
[----:B------:R-:W0:Y:S01]  /*0730*/  I2F.F64.S64 R4, R10 ;  /* 0x0000000a00047312 */ /* 0x000e220000301c00 */
[C---:B------:R-:W-:Y:S02]  /*0740*/  LOP3.LUT R3, R0.reuse, R3, RZ, 0x3c, !PT ;  /* 0x0000000300037212 */ /* 0x040fe400078e3cff */
[----:B------:R-:W-:Y:S02]  /*0750*/  LEA.HI R9, R0, R9, RZ, 0x1 ;  /* 0x0000000900097211 */ /* 0x000fe400078f08ff */
[----:B------:R-:W-:Y:S02]  /*0760*/  ISETP.GE.AND P1, PT, R3, RZ, PT ;  /* 0x000000ff0300720c */ /* 0x000fe40003f26270 */
[----:B------:R-:W-:-:S05]  /*0770*/  IADD3 R0, PT, PT, -R9, RZ, RZ ;  /* 0x000000ff09007210 */ /* 0x000fca0007ffe1ff */
[----:B------:R-:W-:Y:S01]  /*0780*/  @!P0 IMAD.MOV.U32 R9, RZ, RZ, R0 ;  /* 0x000000ffff098224 */ /* 0x000fe200078e0000 */
[----:B0-----:R-:W-:-:S10]  /*0790*/  DMUL R4, R4, UR4 ;  /* 0x0000000404047c28 */ /* 0x001fd40008000000 */
[----:B------:R-:W0:Y:S02]  /*07a0*/  F2F.F32.F64 R4, R4 ;  /* 0x0000000400047310 */ /* 0x000e240000301000 */
[----:B0-----:R-:W-:-:S07]  /*07b0*/  FSEL R0, -R4, R4, !P1 ;  /* 0x0000000404007208 */ /* 0x001fce0004800100 */
.L_x_1:
[----:B------:R-:W-:Y:S05]  /*07c0*/  BSYNC.RECONVERGENT B0 ;  /* 0x0000000000007941 */ /* 0x000fea0003800200 */
.L_x_0:
[----:B------:R-:W0:Y:S01]  /*07d0*/  S2UR UR6, SR_CgaCtaId ;  /* 0x00000000000679c3 */ /* 0x000e220000008800 */
[----:B------:R-:W-:Y:S01]  /*07e0*/  HFMA2 R10, -RZ, RZ, 0.66259765625, 2.662109375 ;  /* 0x394d4153ff0a7431 */ /* 0x000fe200000001ff */
[----:B------:R-:W1:Y:S01]  /*07f0*/  LDCU UR9, c[0x0][0x3ac] ;  /* 0x00007580ff0977ac */ /* 0x000e620008000800 */
[----:B------:R-:W-:Y:S01]  /*0800*/  MOV R4, 0x37cbac00 ;  /* 0x37cbac0000047802 */ /* 0x000fe20000000f00 */
[----:B------:R-:W-:Y:S01]  /*0810*/  FMUL R3, R0, R0 ;  /* 0x0000000000037220 */ /* 0x000fe20000400000 */
[C---:B------:R-:W-:Y:S01]  /*0820*/  LOP3.LUT R11, R9.reuse, 0x1, RZ, 0xc0, !PT ;  /* 0x00000001090b7812 */ /* 0x040fe200078ec0ff */
[----:B------:R-:W-:Y:S01]  /*0830*/  UMOV UR4, 0x400 ;  /* 0x0000040000047882 */ /* 0x000fe20000000000 */
[----:B------:R-:W-:Y:S01]  /*0840*/  LOP3.LUT P1, RZ, R9, 0x2, RZ, 0xc0, !PT ;  /* 0x0000000209ff7812 */ /* 0x000fe2000782c0ff */
[C---:B------:R-:W-:Y:S01]  /*0850*/  FFMA R4, R3.reuse, R4, -0.0013887860113754868507 ;  /* 0xbab607ed03047423 */ /* 0x040fe20000000004 */
[C---:B------:R-:W-:Y:S01]  /*0860*/  FFMA R5, R3.reuse, R0, RZ ;  /* 0x0000000003057223 */ /* 0x040fe200000000ff */
[----:B------:R-:W-:Y:S01]  /*0870*/  UIADD3 UR5, UPT, UPT, UR4, 0x6000, URZ ;  /* 0x0000600004057890 */ /* 0x000fe2000fffe0ff */
[C---:B------:R-:W-:Y:S01]  /*0880*/  FFMA R10, R3.reuse, -R10, 0.0083327032625675201416 ;  /* 0x3c0885e4030a7423 */ /* 0x040fe2000000080a */
[----:B------:R-:W-:Y:S01]  /*0890*/  FFMA R4, R3, R4, 0.041666727513074874878 ;  /* 0x3d2aaabb03047423 */ /* 0x000fe20000000004 */
[----:B------:R-:W-:-:S02]  /*08a0*/  ISETP.NE.U32.AND P0, PT, R11, 0x1, PT ;  /* 0x000000010b00780c */ /* 0x000fc40003f05070 */
[C---:B------:R-:W-:Y:S01]  /*08b0*/  FFMA R10, R3.reuse, R10, -0.16666662693023681641 ;  /* 0xbe2aaaa8030a7423 */ /* 0x040fe2000000000a */
[----:B------:R-:W-:-:S03]  /*08c0*/  FFMA R4, R3, R4, -0.4999999701976776123 ;  /* 0xbeffffff03047423 */ /* 0x000fc60000000004 */
[----:B------:R-:W-:Y:S01]  /*08d0*/  FFMA R5, R5, R10, R0 ;  /* 0x0000000a05057223 */ /* 0x000fe20000000000 */
[----:B------:R-:W-:Y:S01]  /*08e0*/  FFMA R4, R3, R4, 1 ;  /* 0x3f80000003047423 */ /* 0x000fe20000000004 */
[----:B------:R-:W-:Y:S01]  /*08f0*/  VIADD R0, R9, 0x1 ;  /* 0x0000000109007836 */ /* 0x000fe20000000000 */
[----:B-1----:R-:W-:Y:S02]  /*0900*/  UISETP.GE.AND UP0, UPT, UR9, 0x1, UPT ;  /* 0x000000010900788c */ /* 0x002fe4000bf06270 */
[----:B------:R-:W-:Y:S01]  /*0910*/  IMAD R3, R7, UR9, R2 ;  /* 0x0000000907037c24 */ /* 0x000fe2000f8e0202 */
[----:B0-----:R-:W-:Y:S01]  /*0920*/  ULEA UR4, UR6, UR4, 0x18 ;  /* 0x0000000406047291 */ /* 0x001fe2000f8ec0ff */
[----:B------:R-:W-:Y:S01]  /*0930*/  MOV R9, RZ ;  /* 0x000000ff00097202 */ /* 0x000fe20000000f00 */
[----:B------:R-:W-:Y:S01]  /*0940*/  ULEA UR5, UR6, UR5, 0x18 ;  /* 0x0000000506057291 */ /* 0x000fe2000f8ec0ff */
[----:B------:R-:W-:Y:S01]  /*0950*/  IMAD R3, R8, UR9, R3 ;  /* 0x0000000908037c24 */ /* 0x000fe2000f8e0203 */
[----:B------:R-:W-:Y:S01]  /*0960*/  LOP3.LUT P2, RZ, R0, 0x2, RZ, 0xc0, !PT ;  /* 0x0000000200ff7812 */ /* 0x000fe2000784c0ff */
[----:B------:R-:W-:Y:S01]  /*0970*/  UISETP.LT.OR UP0, UPT, UR7, 0x1, !UP0 ;  /* 0x000000010700788c */ /* 0x000fe2000c701670 */
[----:B------:R-:W-:-:S02]  /*0980*/  FSEL R0, R5, R4, !P0 ;  /* 0x0000000405007208 */ /* 0x000fc40004000000 */
[----:B------:R-:W-:Y:S02]  /*0990*/  FSEL R4, R4, R5, !P0 ;  /* 0x0000000504047208 */ /* 0x000fe40004000000 */
[C---:B------:R-:W-:Y:S02]  /*09a0*/  LEA R5, R3.reuse, UR4, 0x2 ;  /* 0x0000000403057c11 */ /* 0x040fe4000f8e10ff */
[----:B------:R-:W-:Y:S02]  /*09b0*/  FSEL R0, R0, -R0, !P2 ;  /* 0x8000000000007208 */ /* 0x000fe40005000000 */
[----:B------:R-:W-:Y:S02]  /*09c0*/  LEA R3, R3, UR5, 0x2 ;  /* 0x0000000503037c11 */ /* 0x000fe4000f8e10ff */
[----:B------:R-:W-:Y:S01]  /*09d0*/  FSEL R4, R4, -R4, !P1 ;  /* 0x8000000404047208 */ /* 0x000fe20004800000 */
[----:B------:R0:W-:Y:S04]  /*09e0*/  STS [R5], R0 ;  /* 0x0000000005007388 */ /* 0x0001e80000000800 */
[----:B------:R0:W-:Y:S01]  /*09f0*/  STS [R3], R4 ;  /* 0x0000000403007388 */ /* 0x0001e20000000800 */
[----:B------:R-:W-:Y:S05]  /*0a00*/  BRA.U UP0, `(.L_x_5) ;  /* 0x0000000900f47547 */ /* 0x000fea000b800000 */
[----:B------:R-:W1:Y:S01]  /*0a10*/  LDCU.64 UR4, c[0x0][0x388] ;  /* 0x00007100ff0477ac */ /* 0x000e620008000a00 */
[----:B0-----:R-:W-:Y:S01]  /*0a20*/  MOV R0, RZ ;  /* 0x000000ff00007202 */ /* 0x001fe20000000f00 */
[----:B------:R-:W-:Y:S01]  /*0a30*/  IMAD.MOV.U32 R21, RZ, RZ, RZ ;  /* 0x000000ffff157224 */ /* 0x000fe200078e00ff */
[----:B------:R-:W-:Y:S02]  /*0a40*/  ULOP3.LUT UR16, UR9, 0x7ffffff8, URZ, 0xc0, !UPT ;  /* 0x7ffffff809107892 */ /* 0x000fe4000f8ec0ff */
[----:B------:R-:W-:Y:S02]  /*0a50*/  ULOP3.LUT UR14, UR9, 0x7, URZ, 0xc0, !UPT ;  /* 0x00000007090e7892 */ /* 0x000fe4000f8ec0ff */
[----:B------:R-:W-:Y:S02]  /*0a60*/  ULOP3.LUT UR15, UR9, 0x3, URZ, 0xc0, !UPT ;  /* 0x00000003090f7892 */ /* 0x000fe4000f8ec0ff */
[----:B-1----:R-:W-:-:S03]  /*0a70*/  UIADD3 UR7, UP0, UPT, UR4, 0x10, URZ ;  /* 0x0000001004077890 */ /* 0x002fc6000ff1e0ff */
[----:B------:R-:W-:Y:S01]  /*0a80*/  UMOV UR4, URZ ;  /* 0x000000ff00047c82 */ /* 0x000fe20008000000 */
[----:B------:R-:W-:Y:S02]  /*0a90*/  UIADD3.X UR8, UPT, UPT, URZ, UR5, URZ, UP0, !UPT ;  /* 0x00000005ff087290 */ /* 0x000fe400087fe4ff */
[----:B------:R-:W-:Y:S02]  /*0aa0*/  USHF.L.U32 UR5, UR9, 0x2, URZ ;  /* 0x0000000209057899 */ /* 0x000fe400080006ff */
[----:B------:R-:W-:-:S12]  /*0ab0*/  UIADD3 UR9, UPT, UPT, -UR16, URZ, URZ ;  /* 0x000000ff10097290 */ /* 0x000fd8000fffe1ff */
.L_x_11:
[----:B------:R-:W0:Y:S01]  /*0ac0*/  LDCU UR17, c[0x0][0x3ac] ;  /* 0x00007580ff1177ac */ /* 0x000e220008000800 */
[----:B------:R-:W1:Y:S01]  /*0ad0*/  LDC R10, c[0x0][0x3a4] ;  /* 0x0000e900ff0a7b82 */ /* 0x000e620000000800 */
[----:B------:R-:W-:Y:S01]  /*0ae0*/  HFMA2 R9, -RZ, RZ, 0, 0 ;  /* 0x00000000ff097431 */ /* 0x000fe200000001ff */
[----:B------:R-:W-:Y:S01]  /*0af0*/  IADD3 R11, PT, PT, R8, UR4, RZ ;  /* 0x00000004080b7c10 */ /* 0x000fe2000fffe0ff */
[----:B0-----:R-:W-:Y:S01]  /*0b00*/  UISETP.GE.U32.AND UP0, UPT, UR17, 0x8, UPT ;  /* 0x000000081100788c */ /* 0x001fe2000bf06070 */
[----:B-1----:R-:W-:-:S04]  /*0b10*/  IMAD R12, R7, R10, UR4 ;  /* 0x00000004070c7e24 */ /* 0x002fc8000f8e020a */
[----:B------:R-:W-:-:S04]  /*0b20*/  IMAD R12, R12, UR17, RZ ;  /* 0x000000110c0c7c24 */ /* 0x000fc8000f8e02ff */
[----:B------:R-:W-:Y:S05]  /*0b30*/  BRA.U !UP0, `(.L_x_6) ;  /* 0x00000005081c7547 */ /* 0x000fea000b800000 */
[----:B------:R-:W0:Y:S01]  /*0b40*/  S2R R3, SR_CgaCtaId ;  /* 0x0000000000037919 */ /* 0x000e220000008800 */
[----:B------:R-:W-:Y:S01]  /*0b50*/  MOV R2, 0x400 ;  /* 0x0000040000027802 */ /* 0x000fe20000000f00 */
[----:B------:R-:W-:Y:S01]  /*0b60*/  UMOV UR6, UR9 ;  /* 0x0000000900067c82 */ /* 0x000fe20008000000 */
[----:B------:R-:W-:-:S03]  /*0b70*/  MOV R13, R12 ;  /* 0x0000000c000d7202 */ /* 0x000fc60000000f00 */
[----:B------:R-:W-:Y:S01]  /*0b80*/  VIADD R4, R2, 0x6000 ;  /* 0x0000600002047836 */ /* 0x000fe20000000000 */
[----:B0-----:R-:W-:-:S04]  /*0b90*/  LEA R2, R3, R2, 0x18 ;  /* 0x0000000203027211 */ /* 0x001fc800078ec0ff */
[----:B------:R-:W-:Y:S01]  /*0ba0*/  LEA R4, R3, R4, 0x18 ;  /* 0x0000000403047211 */ /* 0x000fe200078ec0ff */
[----:B------:R-:W-:-:S04]  /*0bb0*/  IMAD R9, R11, UR5, R2 ;  /* 0x000000050b097c24 */ /* 0x000fc8000f8e0202 */
[----:B------:R-:W-:Y:S01]  /*0bc0*/  IMAD R14, R11, UR5, R4 ;  /* 0x000000050b0e7c24 */ /* 0x000fe2000f8e0204 */
[----:B------:R-:W-:-:S03]  /*0bd0*/  IADD3 R9, PT, PT, R9, 0x10, RZ ;  /* 0x0000001009097810 */ /* 0x000fc60007ffe0ff */
[----:B------:R-:W-:-:S07]  /*0be0*/  VIADD R14, R14, 0x10 ;  /* 0x000000100e0e7836 */ /* 0x000fce0000000000 */
.L_x_7:
[----:B------:R-:W-:Y:S01]  /*0bf0*/  MOV R2, UR7 ;  /* 0x0000000700027c02 */ /* 0x000fe20008000f00 */
[----:B------:R-:W0:Y:S01]  /*0c00*/  LDC.64 R4, c[0x0][0x390] ;  /* 0x0000e400ff047b82 */ /* 0x000e220000000a00 */
[----:B------:R-:W-:Y:S01]  /*0c10*/  MOV R3, UR8 ;  /* 0x0000000800037c02 */ /* 0x000fe20008000f00 */
[----:B------:R-:W1:Y:S02]  /*0c20*/  LDS R20, [R9+-0x10] ;  /* 0xfffff00009147984 */ /* 0x000e640000000800 */
[C---:B------:R-:W-:Y:S02]  /*0c30*/  IMAD.WIDE R2, R13.reuse, 0x4, R2 ;  /* 0x000000040d027825 */ /* 0x040fe400078e0202 */
[----:B------:R-:W2:Y:S04]  /*0c40*/  LDS R26, [R9+-0xc] ;  /* 0xfffff400091a7984 */ /* 0x000ea80000000800 */
[----:B------:R-:W1:Y:S04]  /*0c50*/  LDG.E R25, desc[UR12][R2.64+-0x10] ;  /* 0xfffff00c02197981 */ /* 0x000e68000c1e1900 */
[----:B------:R-:W2:Y:S04]  /*0c60*/  LDG.E R22, desc[UR12][R2.64+-0xc] ;  /* 0xfffff40c02167981 */ /* 0x000ea8000c1e1900 */
[----:B------:R-:W3:Y:S04]  /*0c70*/  LDG.E R23, desc[UR12][R2.64+-0x8] ;  /* 0xfffff80c02177981 */ /* 0x000ee8000c1e1900 */
[----:B------:R-:W4:Y:S01]  /*0c80*/  LDG.E R15, desc[UR12][R2.64+-0x4] ;  /* 0xfffffc0c020f7981 */ /* 0x000f22000c1e1900 */
[----:B0-----:R-:W-:-:S03]  /*0c90*/  IMAD.WIDE R4, R13, 0x4, R4 ;  /* 0x000000040d047825 */ /* 0x001fc600078e0204 */
[----:B------:R-:W3:Y:S04]  /*0ca0*/  LDS R24, [R9+-0x8] ;  /* 0xfffff80009187984 */ /* 0x000ee80000000800 */
[----:B------:R-:W5:Y:S04]  /*0cb0*/  LDG.E R17, desc[UR12][R4.64] ;  /* 0x0000000c04117981 */ /* 0x000f68000c1e1900 */
[----:B------:R-:W5:Y:S04]  /*0cc0*/  LDG.E R16, desc[UR12][R4.64+0x4] ;  /* 0x0000040c04107981 */ /* 0x000f68000c1e1900 */
[----:B------:R-:W5:Y:S04]  /*0cd0*/  LDG.E R18, desc[UR12][R4.64+0x8] ;  /* 0x0000080c04127981 */ /* 0x000f68000c1e1900 */
[----:B------:R-:W5:Y:S04]  /*0ce0*/  LDG.E R19, desc[UR12][R4.64+0xc] ;  /* 0x00000c0c04137981 */ /* 0x000f68000c1e1900 */
[----:B------:R-:W5:Y:S04]  /*0cf0*/  LDG.E R27, desc[UR12][R2.64+0xc] ;  /* 0x00000c0c021b7981 */ /* 0x000f68000c1e1900 */
[----:B------:R-:W4:Y:S01]  /*0d00*/  LDS R29, [R9+-0x4] ;  /* 0xfffffc00091d7984 */ /* 0x000f220000000800 */
[----:B-1----:R-:W-:-:S03]  /*0d10*/  FFMA R25, R20, R25, R21 ;  /* 0x0000001914197223 */ /* 0x002fc60000000015 */
[----:B------:R-:W5:Y:S01]  /*0d20*/  LDG.E R20, desc[UR12][R4.64+0x10] ;  /* 0x0000100c04147981 */ /* 0x000f62000c1e1900 */
[----:B--2---:R-:W-:-:S03]  /*0d30*/  FFMA R25, R26, R22, R25 ;  /* 0x000000161a197223 */ /* 0x004fc60000000019 */
[----:B------:R-:W2:Y:S01]  /*0d40*/  LDG.E R21, desc[UR12][R2.64] ;  /* 0x0000000c02157981 */ /* 0x000ea2000c1e1900 */
[----:B---3--:R-:W-:-:S03]  /*0d50*/  FFMA R28, R24, R23, R25 ;  /* 0x00000017181c7223 */ /* 0x008fc60000000019 */
[----:B------:R-:W3:Y:S04]  /*0d60*/  LDG.E R22, desc[UR12][R4.64+0x14] ;  /* 0x0000140c04167981 */ /* 0x000ee8000c1e1900 */
[----:B------:R-:W3:Y:S04]  /*0d70*/  LDG.E R24, desc[UR12][R2.64+0x4] ;  /* 0x0000040c02187981 */ /* 0x000ee8000c1e1900 */
[----:B------:R-:W3:Y:S04]  /*0d80*/  LDG.E R23, desc[UR12][R4.64+0x18] ;  /* 0x0000180c04177981 */ /* 0x000ee8000c1e1900 */
[----:B------:R-:W3:Y:S04]  /*0d90*/  LDG.E R26, desc[UR12][R2.64+0x8] ;  /* 0x0000080c021a7981 */ /* 0x000ee8000c1e1900 */
[----:B------:R0:W3:Y:S01]  /*0da0*/  LDG.E R25, desc[UR12][R4.64+0x1c] ;  /* 0x00001c0c04197981 */ /* 0x0000e2000c1e1900 */
[----:B----4-:R-:W-:-:S03]  /*0db0*/  FFMA R28, R29, R15, R28 ;  /* 0x0000000f1d1c7223 */ /* 0x010fc6000000001c */
[----:B------:R-:W5:Y:S04]  /*0dc0*/  LDS R15, [R14+-0x10] ;  /* 0xfffff0000e0f7984 */ /* 0x000f680000000800 */
[----:B------:R-:W1:Y:S04]  /*0dd0*/  LDS R29, [R14+-0xc] ;  /* 0xfffff4000e1d7984 */ /* 0x000e680000000800 */
[----:B0-----:R-:W-:Y:S04]  /*0de0*/  LDS R5, [R14] ;  /* 0x000000000e057984 */ /* 0x001fe80000000800 */
[----:B------:R-:W-:Y:S04]  /*0df0*/  LDS R3, [R14+0x4] ;  /* 0x000004000e037984 */ /* 0x000fe80000000800 */
[----:B------:R-:W-:Y:S01]  /*0e00*/  LDS R4, [R14+0xc] ;  /* 0x00000c000e047984 */ /* 0x000fe20000000800 */
[----:B-----5:R-:W-:-:S03]  /*0e10*/  FFMA R15, R15, R17, R0 ;  /* 0x000000110f0f7223 */ /* 0x020fc60000000000 */
[----:B------:R-:W0:Y:S04]  /*0e20*/  LDS R17, [R14+-0x8] ;  /* 0xfffff8000e117984 */ /* 0x000e280000000800 */
[----:B------:R-:W4:Y:S01]  /*0e30*/  LDS R0, [R14+-0x4] ;  /* 0xfffffc000e007984 */ /* 0x000f220000000800 */
[----:B-1----:R-:W-:-:S03]  /*0e40*/  FFMA R15, R29, R16, R15 ;  /* 0x000000101d0f7223 */ /* 0x002fc6000000000f */
[----:B------:R-:W-:Y:S01]  /*0e50*/  LDS R16, [R9+0x8] ;  /* 0x0000080009107984 */ /* 0x000fe20000000800 */
[----:B0-----:R-:W-:-:S03]  /*0e60*/  FFMA R17, R17, R18, R15 ;  /* 0x0000001211117223 */ /* 0x001fc6000000000f */
[----:B------:R-:W2:Y:S01]  /*0e70*/  LDS R15, [R9] ;  /* 0x00000000090f7984 */ /* 0x000ea20000000800 */
[----:B----4-:R-:W-:-:S03]  /*0e80*/  FFMA R2, R0, R19, R17 ;  /* 0x0000001300027223 */ /* 0x010fc60000000011 */
[----:B------:R-:W0:Y:S04]  /*0e90*/  LDS R17, [R9+0x4] ;  /* 0x0000040009117984 */ /* 0x000e280000000800 */
[----:B------:R1:W4:Y:S01]  /*0ea0*/  LDS R0, [R14+0x8] ;  /* 0x000008000e007984 */ /* 0x0003220000000800 */
[----:B------:R-:W-:-:S04]  /*0eb0*/  UIADD3 UR6, UPT, UPT, UR6, 0x8, URZ ;  /* 0x0000000806067890 */ /* 0x000fc8000fffe0ff */
[----:B------:R-:W-:Y:S01]  /*0ec0*/  UISETP.NE.AND UP0, UPT, UR6, URZ, UPT ;  /* 0x000000ff0600728c */ /* 0x000fe2000bf05270 */
[----:B------:R-:W-:Y:S02]  /*0ed0*/  IADD3 R13, PT, PT, R13, 0x8, RZ ;  /* 0x000000080d0d7810 */ /* 0x000fe40007ffe0ff */
[----:B-1----:R-:W-:Y:S01]  /*0ee0*/  IADD3 R14, PT, PT, R14, 0x20, RZ ;  /* 0x000000200e0e7810 */ /* 0x002fe20007ffe0ff */
[----:B------:R-:W-:Y:S02]  /*0ef0*/  FFMA R20, R5, R20, R2 ;  /* 0x0000001405147223 */ /* 0x000fe40000000002 */
[----:B------:R1:W5:Y:S01]  /*0f00*/  LDS R2, [R9+0xc] ;  /* 0x00000c0009027984 */ /* 0x0003620000000800 */
[----:B--2---:R-:W-:Y:S01]  /*0f10*/  FFMA R28, R15, R21, R28 ;  /* 0x000000150f1c7223 */ /* 0x004fe2000000001c */
[----:B---3--:R-:W-:-:S03]  /*0f20*/  FFMA R3, R3, R22, R20 ;  /* 0x0000001603037223 */ /* 0x008fc60000000014 */
[----:B0-----:R-:W-:Y:S01]  /*0f30*/  FFMA R17, R17, R24, R28 ;  /* 0x0000001811117223 */ /* 0x001fe2000000001c */
[----:B----4-:R-:W-:-:S03]  /*0f40*/  FFMA R3, R0, R23, R3 ;  /* 0x0000001700037223 */ /* 0x010fc60000000003 */
[----:B------:R-:W-:Y:S01]  /*0f50*/  FFMA R17, R16, R26, R17 ;  /* 0x0000001a10117223 */ /* 0x000fe20000000011 */
[----:B-1----:R-:W-:Y:S02]  /*0f60*/  VIADD R9, R9, 0x20 ;  /* 0x0000002009097836 */ /* 0x002fe40000000000 */
[----:B------:R-:W-:Y:S01]  /*0f70*/  FFMA R0, R4, R25, R3 ;  /* 0x0000001904007223 */ /* 0x000fe20000000003 */
[----:B-----5:R-:W-:Y:S01]  /*0f80*/  FFMA R21, R2, R27, R17 ;  /* 0x0000001b02157223 */ /* 0x020fe20000000011 */
[----:B------:R-:W-:Y:S06]  /*0f90*/  BRA.U UP0, `(.L_x_7) ;  /* 0xfffffffd00147547 */ /* 0x000fec000b83ffff */
[----:B------:R-:W-:-:S07]  /*0fa0*/  IMAD.U32 R9, RZ, RZ, UR16 ;  /* 0x00000010ff097e24 */ /* 0x000fce000f8e00ff */
.L_x_6:
[----:B------:R-:W-:-:S09]  /*0fb0*/  UISETP.NE.AND UP0, UPT, UR14, URZ, UPT ;  /* 0x000000ff0e00728c */ /* 0x000fd2000bf05270 */
[----:B------:R-:W-:Y:S05]  /*0fc0*/  BRA.U !UP0, `(.L_x_8) ;  /* 0x0000000508707547 */ /* 0x000fea000b800000 */
[----:B------:R-:W-:Y:S02]  /*0fd0*/  UIADD3 UR6, UPT, UPT, UR14, -0x1, URZ ;  /* 0xffffffff0e067890 */ /* 0x000fe4000fffe0ff */
[----:B------:R-:W-:Y:S02]  /*0fe0*/  UISETP.NE.AND UP1, UPT, UR15, URZ, UPT ;  /* 0x000000ff0f00728c */ /* 0x000fe4000bf25270 */
[----:B------:R-:W-:-:S09]  /*0ff0*/  UISETP.GE.U32.AND UP0, UPT, UR6, 0x3, UPT ;  /* 0x000000030600788c */ /* 0x000fd2000bf06070 */
[----:B------:R-:W-:Y:S05]  /*1000*/  BRA.U !UP0, `(.L_x_9) ;  /* 0x0000000108987547 */ /* 0x000fea000b800000 */
[----:B------:R-:W0:Y:S01]  /*1010*/  LDC.64 R4, c[0x0][0x388] ;  /* 0x0000e200ff047b82 */ /* 0x000e220000000a00 */
[----:B------:R-:W-:-:S07]  /*1020*/  IADD3 R13, PT, PT, R12, R9, RZ ;  /* 0x000000090c0d7210 */ /* 0x000fce0007ffe0ff */
[----:B------:R-:W1:Y:S01]  /*1030*/  LDC.64 R2, c[0x0][0x390] ;  /* 0x0000e400ff027b82 */ /* 0x000e620000000a00 */
[----:B0-----:R-:W-:-:S05]  /*1040*/  IMAD.WIDE R4, R13, 0x4, R4 ;  /* 0x000000040d047825 */ /* 0x001fca00078e0204 */
[----:B------:R-:W2:Y:S01]  /*1050*/  LDG.E R18, desc[UR12][R4.64] ;  /* 0x0000000c04127981 */ /* 0x000ea2000c1e1900 */
[----:B-1----:R-:W-:-:S03]  /*1060*/  IMAD.WIDE R2, R13, 0x4, R2 ;  /* 0x000000040d027825 */ /* 0x002fc600078e0202 */
[----:B------:R-:W3:Y:S04]  /*1070*/  LDG.E R16, desc[UR12][R4.64+0x4] ;  /* 0x0000040c04107981 */ /* 0x000ee8000c1e1900 */
[----:B------:R-:W4:Y:S04]  /*1080*/  LDG.E R17, desc[UR12][R2.64] ;  /* 0x0000000c02117981 */ /* 0x000f28000c1e1900 */
[----:B------:R-:W5:Y:S04]  /*1090*/  LDG.E R15, desc[UR12][R2.64+0x4] ;  /* 0x0000040c020f7981 */ /* 0x000f68000c1e1900 */
[----:B------:R-:W5:Y:S04]  /*10a0*/  LDG.E R14, desc[UR12][R4.64+0x8] ;  /* 0x0000080c040e7981 */ /* 0x000f68000c1e1900 */
[----:B------:R-:W5:Y:S04]  /*10b0*/  LDG.E R13, desc[UR12][R2.64+0x8] ;  /* 0x0000080c020d7981 */ /* 0x000f68000c1e1900 */
[----:B------:R0:W5:Y:S04]  /*10c0*/  LDG.E R19, desc[UR12][R4.64+0xc] ;  /* 0x00000c0c04137981 */ /* 0x000168000c1e1900 */
[----:B------:R1:W5:Y:S01]  /*10d0*/  LDG.E R20, desc[UR12][R2.64+0xc] ;  /* 0x00000c0c02147981 */ /* 0x000362000c1e1900 */
[----:B------:R-:W0:Y:S01]  /*10e0*/  S2UR UR10, SR_CgaCtaId ;  /* 0x00000000000a79c3 */ /* 0x000e220000008800 */
[----:B------:R-:W-:-:S02]  /*10f0*/  UMOV UR6, 0x400 ;  /* 0x0000040000067882 */ /* 0x000fc40000000000 */
[----:B------:R-:W-:Y:S01]  /*1100*/  UIADD3 UR11, UPT, UPT, UR6, 0x6000, URZ ;  /* 0x00006000060b7890 */ /* 0x000fe2000fffe0ff */
[----:B------:R-:W-:Y:S01]  /*1110*/  IMAD R22, R11, UR17, R9 ;  /* 0x000000110b167c24 */ /* 0x000fe2000f8e0209 */
[----:B0-----:R-:W-:Y:S02]  /*1120*/  ULEA UR6, UR10, UR6, 0x18 ;  /* 0x000000060a067291 */ /* 0x001fe4000f8ec0ff */
[----:B------:R-:W-:-:S04]  /*1130*/  ULEA UR11, UR10, UR11, 0x18 ;  /* 0x0000000b0a0b7291 */ /* 0x000fc8000f8ec0ff */
[C---:B------:R-:W-:Y:S02]  /*1140*/  LEA R23, R22.reuse, UR6, 0x2 ;  /* 0x0000000616177c11 */ /* 0x040fe4000f8e10ff */
[----:B------:R-:W-:-:S03]  /*1150*/  LEA R25, R22, UR11, 0x2 ;  /* 0x0000000b16197c11 */ /* 0x000fc6000f8e10ff */
[----:B------:R-:W2:Y:S04]  /*1160*/  LDS R24, [R23] ;  /* 0x0000000017187984 */ /* 0x000ea80000000800 */
[----:B------:R-:W-:Y:S04]  /*1170*/  LDS R27, [R25] ;  /* 0x00000000191b7984 */ /* 0x000fe80000000800 */
[----:B------:R-:W3:Y:S04]  /*1180*/  LDS R26, [R23+0x4] ;  /* 0x00000400171a7984 */ /* 0x000ee80000000800 */
[----:B------:R-:W5:Y:S04]  /*1190*/  LDS R4, [R25+0x4] ;  /* 0x0000040019047984 */ /* 0x000f680000000800 */
[----:B-1----:R-:W0:Y:S04]  /*11a0*/  LDS R3, [R23+0x8] ;  /* 0x0000080017037984 */ /* 0x002e280000000800 */
[----:B------:R-:W1:Y:S04]  /*11b0*/  LDS R2, [R25+0x8] ;  /* 0x0000080019027984 */ /* 0x000e680000000800 */
[----:B------:R-:W1:Y:S04]  /*11c0*/  LDS R22, [R23+0xc] ;  /* 0x00000c0017167984 */ /* 0x000e680000000800 */
[----:B------:R-:W1:Y:S01]  /*11d0*/  LDS R5, [R25+0xc] ;  /* 0x00000c0019057984 */ /* 0x000e620000000800 */
[----:B------:R-:W-:Y:S01]  /*11e0*/  IADD3 R9, PT, PT, R9, 0x4, RZ ;  /* 0x0000000409097810 */ /* 0x000fe20007ffe0ff */
[----:B--2---:R-:W-:-:S04]  /*11f0*/  FFMA R21, R24, R18, R21 ;  /* 0x0000001218157223 */ /* 0x004fc80000000015 */
[----:B---3--:R-:W-:Y:S01]  /*1200*/  FFMA R16, R26, R16, R21 ;  /* 0x000000101a107223 */ /* 0x008fe20000000015 */
[----:B----4-:R-:W-:-:S04]  /*1210*/  FFMA R17, R27, R17, R0 ;  /* 0x000000111b117223 */ /* 0x010fc80000000000 */
[----:B-----5:R-:W-:Y:S01]  /*1220*/  FFMA R15, R4, R15, R17 ;  /* 0x0000000f040f7223 */ /* 0x020fe20000000011 */
[----:B0-----:R-:W-:-:S03]  /*1230*/  FFMA R3, R3, R14, R16 ;  /* 0x0000000e03037223 */ /* 0x001fc60000000010 */
[----:B-1----:R-:W-:Y:S01]  /*1240*/  FFMA R2, R2, R13, R15 ;  /* 0x0000000d02027223 */ /* 0x002fe2000000000f */
[----:B------:R-:W-:-:S03]  /*1250*/  FFMA R21, R22, R19, R3 ;  /* 0x0000001316157223 */ /* 0x000fc60000000003 */
[----:B------:R-:W-:-:S07]  /*1260*/  FFMA R0, R5, R20, R2 ;  /* 0x0000001405007223 */ /* 0x000fce0000000002 */
.L_x_9:
[----:B------:R-:W-:Y:S05]  /*1270*/  BRA.U !UP1, `(.L_x_8) ;  /* 0x0000000109c47547 */ /* 0x000fea000b800000 */
[----:B------:R-:W-:Y:S02]  /*1280*/  UISETP.NE.AND UP0, UPT, UR15, 0x1, UPT ;  /* 0x000000010f00788c */ /* 0x000fe4000bf05270 */
[----:B------:R-:W-:-:S07]  /*1290*/  ULOP3.LUT UP1, URZ, UR17, 0x1, URZ, 0xc0, !UPT ;  /* 0x0000000111ff7892 */ /* 0x000fce000f82c0ff */
[----:B------:R-:W-:Y:S05]  /*12a0*/  BRA.U !UP0, `(.L_x_10) ;  /* 0x0000000108687547 */ /* 0x000fea000b800000 */
[----:B------:R-:W0:Y:S01]  /*12b0*/  LDC.64 R2, c[0x0][0x388] ;  /* 0x0000e200ff027b82 */ /* 0x000e220000000a00 */
[----:B------:R-:W-:-:S07]  /*12c0*/  IMAD.IADD R13, R12, 0x1, R9 ;  /* 0x000000010c0d7824 */ /* 0x000fce00078e0209 */
[----:B------:R-:W1:Y:S01]  /*12d0*/  LDC.64 R4, c[0x0][0x390] ;  /* 0x0000e400ff047b82 */ /* 0x000e620000000a00 */
[----:B0-----:R-:W-:-:S05]  /*12e0*/  IMAD.WIDE R2, R13, 0x4, R2 ;  /* 0x000000040d027825 */ /* 0x001fca00078e0202 */
[----:B------:R-:W2:Y:S01]  /*12f0*/  LDG.E R15, desc[UR12][R2.64] ;  /* 0x0000000c020f7981 */ /* 0x000ea2000c1e1900 */
[----:B-1----:R-:W-:-:S03]  /*1300*/  IMAD.WIDE R4, R13, 0x4, R4 ;  /* 0x000000040d047825 */ /* 0x002fc600078e0204 */
[----:B------:R0:W3:Y:S04]  /*1310*/  LDG.E R18, desc[UR12][R2.64+0x4] ;  /* 0x0000040c02127981 */ /* 0x0000e8000c1e1900 */
[----:B------:R-:W4:Y:S04]  /*1320*/  LDG.E R17, desc[UR12][R4.64] ;  /* 0x0000000c04117981 */ /* 0x000f28000c1e1900 */
        /* <DEDUP_REMOVED lines=12> */
[----:B-1----:R-:W5:Y:S01]  /*13f0*/  LDS R5, [R13+0x4] ;  /* 0x000004000d057984 */ /* 0x002f620000000800 */
[----:B------:R-:W-:Y:S01]  /*1400*/  IADD3 R9, PT, PT, R9, 0x2, RZ ;  /* 0x0000000209097810 */ /* 0x000fe20007ffe0ff */
[----:B--2---:R-:W-:-:S04]  /*1410*/  FFMA R15, R16, R15, R21 ;  /* 0x0000000f100f7223 */ /* 0x004fc80000000015 */
[----:B---3--:R-:W-:Y:S01]  /*1420*/  FFMA R21, R2, R18, R15 ;  /* 0x0000001202157223 */ /* 0x008fe2000000000f */
[----:B----4-:R-:W-:-:S04]  /*1430*/  FFMA R0, R3, R17, R0 ;  /* 0x0000001103007223 */ /* 0x010fc80000000000 */
[----:B-----5:R-:W-:-:S07]  /*1440*/  FFMA R0, R5, R19, R0 ;  /* 0x0000001305007223 */ /* 0x020fce0000000000 */
.L_x_10:
[----:B------:R-:W-:Y:S05]  /*1450*/  BRA.U !UP1, `(.L_x_8) ;  /* 0x00000001094c7547 */ /* 0x000fea000b800000 */
[----:B------:R-:W0:Y:S01]  /*1460*/  LDC.64 R2, c[0x0][0x388] ;  /* 0x0000e200ff027b82 */ /* 0x000e220000000a00 */
[----:B------:R-:W-:-:S07]  /*1470*/  IADD3 R13, PT, PT, R12, R9, RZ ;  /* 0x000000090c0d7210 */ /* 0x000fce0007ffe0ff */
[----:B------:R-:W1:Y:S01]  /*1480*/  LDC.64 R4, c[0x0][0x390] ;  /* 0x0000e400ff047b82 */ /* 0x000e620000000a00 */
[----:B0-----:R-:W-:-:S06]  /*1490*/  IMAD.WIDE R2, R13, 0x4, R2 ;  /* 0x000000040d027825 */ /* 0x001fcc00078e0202 */
[----:B------:R-:W2:Y:S01]  /*14a0*/  LDG.E R2, desc[UR12][R2.64] ;  /* 0x0000000c02027981 */ /* 0x000ea2000c1e1900 */
[----:B-1----:R-:W-:-:S06]  /*14b0*/  IMAD.WIDE R4, R13, 0x4, R4 ;  /* 0x000000040d047825 */ /* 0x002fcc00078e0204 */
[----:B------:R-:W3:Y:S01]  /*14c0*/  LDG.E R4, desc[UR12][R4.64] ;  /* 0x0000000c04047981 */ /* 0x000ee2000c1e1900 */
[----:B------:R-:W0:Y:S01]  /*14d0*/  S2UR UR10, SR_CgaCtaId ;  /* 0x00000000000a79c3 */ /* 0x000e220000008800 */
[----:B------:R-:W-:Y:S02]  /*14e0*/  UMOV UR6, 0x400 ;  /* 0x0000040000067882 */ /* 0x000fe40000000000 */
[----:B------:R-:W-:Y:S01]  /*14f0*/  UIADD3 UR11, UPT, UPT, UR6, 0x6000, URZ ;  /* 0x00006000060b7890 */ /* 0x000fe2000fffe0ff */
[----:B------:R-:W-:Y:S01]  /*1500*/  IMAD R9, R11, UR17, R9 ;  /* 0x000000110b097c24 */ /* 0x000fe2000f8e0209 */
[----:B0-----:R-:W-:Y:S02]  /*1510*/  ULEA UR6, UR10, UR6, 0x18 ;  /* 0x000000060a067291 */ /* 0x001fe4000f8ec0ff */
[----:B------:R-:W-:-:S04]  /*1520*/  ULEA UR11, UR10, UR11, 0x18 ;  /* 0x0000000b0a0b7291 */ /* 0x000fc8000f8ec0ff */
[C---:B------:R-:W-:Y:S02]  /*1530*/  LEA R11, R9.reuse, UR6, 0x2 ;  /* 0x00000006090b7c11 */ /* 0x040fe4000f8e10ff */
[----:B------:R-:W-:-:S03]  /*1540*/  LEA R9, R9, UR11, 0x2 ;  /* 0x0000000b09097c11 */ /* 0x000fc6000f8e10ff */
[----:B------:R-:W2:Y:S04]  /*1550*/  LDS R12, [R11] ;  /* 0x000000000b0c7984 */ /* 0x000ea80000000800 */
[----:B------:R-:W3:Y:S01]  /*1560*/  LDS R9, [R9] ;  /* 0x0000000009097984 */ /* 0x000ee20000000800 */
[----:B--2---:R-:W-:Y:S01]  /*1570*/  FFMA R21, R12, R2, R21 ;  /* 0x000000020c157223 */ /* 0x004fe20000000015 */
[----:B---3--:R-:W-:-:S07]  /*1580*/  FFMA R0, R9, R4, R0 ;  /* 0x0000000409007223 */ /* 0x008fce0000000000 */
.L_x_8:
[----:B------:R-:W-:-:S06]  /*1590*/  UIADD3 UR4, UPT, UPT, UR4, 0x1, URZ ;  /* 0x0000000104047890 */ /* 0x000fcc000fffe0ff */
[----:B------:R-:W-:-:S13]  /*15a0*/  ISETP.NE.AND P0, PT, R10, UR4, PT ;  /* 0x000000040a007c0c */ /* 0x000fda000bf05270 */
[----:B------:R-:W-:Y:S05]  /*15b0*/  @P0 BRA `(.L_x_11) ;  /* 0xfffffff400400947 */ /* 0x000fea000383ffff */
[----:B------:R-:W-:-:S04]  /*15c0*/  FADD R0, R0, R21 ;  /* 0x0000001500007221 */ /* 0x000fc80000000000 */
[----:B------:R-:W-:-:S07]  /*15d0*/  FADD R9, RZ, R0 ;  /* 0x00000000ff097221 */ /* 0x000fce0000000000 */
.L_x_5:
[----:B0-----:R-:W0:Y:S01]  /*15e0*/  LDC.64 R2, c[0x0][0x398] ;  /* 0x0000e600ff027b82 */ /* 0x001e220000000a00 */
[----:B------:R-:W1:Y:S02]  /*15f0*/  LDCU UR4, c[0x0][0x3a8] ;  /* 0x00007500ff0477ac */ /* 0x000e640008000800 */
[----:B-1----:R-:W-:-:S04]  /*1600*/  IMAD R7, R6, UR4, R7 ;  /* 0x0000000406077c24 */ /* 0x002fc8000f8e0207 */
[----:B0-----:R-:W-:-:S05]  /*1610*/  IMAD.WIDE R2, R7, 0x4, R2 ;  /* 0x0000000407027825 */ /* 0x001fca00078e0202 */
[----:B------:R-:W-:Y:S01]  /*1620*/  STG.E desc[UR12][R2.64], R9 ;  /* 0x0000000902007986 */ /* 0x000fe2000c10190c */
[----:B------:R-:W-:Y:S05]  /*1630*/  EXIT ;  /* 0x000000000000794d */ /* 0x000fea0003800000 */
.L_x_12:
[----:B------:R-:W-:-:S00]  /*1640*/  BRA `(.L_x_12) ;  /* 0xfffffffc00fc7947 */ /* 0x000fc0000383ffff */
[----:B------:R-:W-:-:S00]  /*1650*/  NOP ;  /* 0x0000000000007918 */ /* 0x000fc00000000000 */
        /* <DEDUP_REMOVED lines=10> */
.L_x_13:


//--------------------- .nv.global.init           --------------------------
	.section	.nv.global.init,"aw",@progbits
	.align	4
.nv.global.init:
	.type		__cudart_i2opi_f,@object
	.size		__cudart_i2opi_f,(mrg32k3aM1SubSeq - __cudart_i2opi_f)
__cudart_i2opi_f:
        /*0000*/ 	.byte	0x41, 0x90, 0x43, 0x3c, 0x99, 0x95, 0x62, 0xdb, 0xc0, 0xdd, 0x34, 0xf5, 0xd1, 0x57, 0x27, 0xfc
        /*0010*/ 	.byte	0x29, 0x15, 0x44, 0x4e, 0x6e, 0x83, 0xf9, 0xa2
	.type		mrg32k3aM1SubSeq,@object
	.size		mrg32k3aM1SubSeq,(mrg32k3aM2SubSeq - mrg32k3aM1SubSeq)
mrg32k3aM1SubSeq:
        /*0018*/ 	.byte	0x0b, 0xcc, 0xee, 0x04, 0x73, 0x29, 0x8b, 0x6f, 0xf6, 0x53, 0x03, 0xf6, 0x23, 0xf6, 0xea, 0xda
        /* <DEDUP_REMOVED lines=125> */
	.type		mrg32k3aM2SubSeq,@object
	.size		mrg32k3aM2SubSeq,(mrg32k3aM1 - mrg32k3aM2SubSeq)
mrg32k3aM2SubSeq:
        /* <DEDUP_REMOVED lines=126> */
	.type		mrg32k3aM1,@object
	.size		mrg32k3aM1,(mrg32k3aM1Seq - mrg32k3aM1)
mrg32k3aM1:
        /* <DEDUP_REMOVED lines=144> */
	.type		mrg32k3aM1Seq,@object
	.size		mrg32k3aM1Seq,(mrg32k3aM2 - mrg32k3aM1Seq)
mrg32k3aM1Seq:
        /* <DEDUP_REMOVED lines=144> */
	.type		mrg32k3aM2,@object
	.size		mrg32k3aM2,(mrg32k3aM2Seq - mrg32k3aM2)
mrg32k3aM2:
        /* <DEDUP_REMOVED lines=144> */
	.type		mrg32k3aM2Seq,@object
	.size		mrg32k3aM2Seq,(precalc_xorwow_matrix - mrg32k3aM2Seq)
mrg32k3aM2Seq:
        /* <DEDUP_REMOVED lines=144> */
	.type		precalc_xorwow_matrix,@object
	.size		precalc_xorwow_matrix,(precalc_xorwow_offset_matrix - precalc_xorwow_matrix)
precalc_xorwow_matrix:
        /* <DEDUP_REMOVED lines=6400> */
	.type		precalc_xorwow_offset_matrix,@object
	.size		precalc_xorwow_offset_matrix,(.L_1 - precalc_xorwow_offset_matrix)
precalc_xorwow_offset_matrix:
        /* <DEDUP_REMOVED lines=6400> */
.L_1:


//--------------------- .nv.shared._Z9kanKernelIfEvPT_S1_S1_S1_iiii --------------------------
	.section	.nv.shared._Z9kanKernelIfEvPT_S1_S1_S1_iiii,"aw",@nobits
	.sectionflags	@""
	.align	4
.nv.shared._Z9kanKernelIfEvPT_S1_S1_S1_iiii:
	.zero		50176


//--------------------- .nv.shared.reserved.0     --------------------------
	.section	.nv.shared.reserved.0,"aw",@nobits
	.weak		__nv_reservedSMEM_offset_0_alias
	.size		__nv_reservedSMEM_offset_0_alias, 0, 64
	.other		__nv_reservedSMEM_offset_0_alias,@"STO_CUDA_RESERVED_SHARED STV_DEFAULT"
__nv_reservedSMEM_offset_0_alias:
	.zero		0
	.zero		64


//--------------------- .nv.constant0._Z9kanKernelIfEvPT_S1_S1_S1_iiii --------------------------
	.section	.nv.constant0._Z9kanKernelIfEvPT_S1_S1_S1_iiii,"a",@progbits
	.sectionflags	@""
	.align	4
.nv.constant0._Z9kanKernelIfEvPT_S1_S1_S1_iiii:
	.zero		944


//--------------------- SYMBOLS --------------------------

	.type		.nv.reservedSmem.offset0,@object
	.size		.nv.reservedSmem.offset0,0x4
	.type		.nv.reservedSmem.cap,@object
	.size		.nv.reservedSmem.cap,0x4
